//
// Generated by NVIDIA NVVM Compiler
//
// Compiler Build ID: CL-36424714
// Cuda compilation tools, release 13.0, V13.0.88
// Based on NVVM 20.0.0
//

.version 9.0
.target sm_100
.address_size 64

	// .globl	processPixel

.visible .entry processPixel(
	.param .u64 .ptr .align 1 processPixel_param_0,
	.param .u32 processPixel_param_1,
	.param .u64 .ptr .align 1 processPixel_param_2,
	.param .u32 processPixel_param_3,
	.param .u32 processPixel_param_4,
	.param .u32 processPixel_param_5,
	.param .u32 processPixel_param_6,
	.param .f64 processPixel_param_7,
	.param .f64 processPixel_param_8,
	.param .f64 processPixel_param_9,
	.param .f64 processPixel_param_10,
	.param .f64 processPixel_param_11,
	.param .f64 processPixel_param_12,
	.param .f64 processPixel_param_13,
	.param .f64 processPixel_param_14,
	.param .u8 processPixel_param_15,
	.param .u8 processPixel_param_16,
	.param .u8 processPixel_param_17
)
{
	.reg .pred 	%p<54>;
	.reg .b16 	%rs<41>;
	.reg .b32 	%r<52>;
	.reg .b64 	%rd<55>;
	.reg .b64 	%fd<340>;

	ld.param.u64 	%rd22, [processPixel_param_0];
	ld.param.u32 	%r12, [processPixel_param_1];
	ld.param.u64 	%rd23, [processPixel_param_2];
	ld.param.u32 	%r13, [processPixel_param_3];
	ld.param.u32 	%r14, [processPixel_param_4];
	ld.param.u32 	%r17, [processPixel_param_5];
	ld.param.u32 	%r16, [processPixel_param_6];
	ld.param.f64 	%fd86, [processPixel_param_9];
	ld.param.f64 	%fd87, [processPixel_param_10];
	ld.param.f64 	%fd88, [processPixel_param_11];
	ld.param.f64 	%fd90, [processPixel_param_13];
	ld.param.f64 	%fd91, [processPixel_param_14];
	ld.param.u8 	%rs10, [processPixel_param_15];
	ld.param.u8 	%rs12, [processPixel_param_17];
	cvta.to.global.u64 	%rd1, %rd23;
	cvta.to.global.u64 	%rd2, %rd22;
	mov.u32 	%r18, %ctaid.x;
	mov.u32 	%r19, %ntid.x;
	mov.u32 	%r20, %tid.x;
	mad.lo.s32 	%r1, %r18, %r19, %r20;
	mov.u32 	%r21, %ctaid.y;
	mov.u32 	%r22, %ntid.y;
	mov.u32 	%r23, %tid.y;
	mad.lo.s32 	%r24, %r21, %r22, %r23;
	shl.b32 	%r25, %r14, 1;
	setp.ge.s32 	%p4, %r1, %r25;
	shl.b32 	%r26, %r17, 1;
	setp.ge.s32 	%p5, %r24, %r26;
	or.pred  	%p6, %p4, %p5;
	@%p6 bra 	$L__BB0_35;
	cvt.rn.f64.s32 	%fd1, %r13;
	sub.s32 	%r27, %r1, %r14;
	cvt.rn.f64.s32 	%fd93, %r27;
	cvt.rn.f64.s32 	%fd94, %r16;
	div.rn.f64 	%fd2, %fd93, %fd94;
	sub.s32 	%r28, %r24, %r17;
	cvt.rn.f64.s32 	%fd95, %r28;
	div.rn.f64 	%fd3, %fd95, %fd94;
	setp.lt.s32 	%p8, %r12, 1;
	mov.pred 	%p52, -1;
	@%p8 bra 	$L__BB0_17;
	sub.f64 	%fd4, %fd1, %fd86;
	sub.f64 	%fd5, %fd2, %fd87;
	sub.f64 	%fd6, %fd3, %fd88;
	mul.f64 	%fd98, %fd5, %fd5;
	fma.rn.f64 	%fd99, %fd4, %fd4, %fd98;
	fma.rn.f64 	%fd100, %fd6, %fd6, %fd99;
	add.f64 	%fd7, %fd4, %fd4;
	add.f64 	%fd8, %fd5, %fd5;
	add.f64 	%fd9, %fd6, %fd6;
	mul.f64 	%fd10, %fd86, %fd86;
	mul.f64 	%fd11, %fd87, %fd87;
	mul.f64 	%fd12, %fd88, %fd88;
	mul.f64 	%fd13, %fd100, 0d4010000000000000;
	add.f64 	%fd14, %fd100, %fd100;
	setp.eq.s32 	%p9, %r12, 1;
	mov.b16 	%rs37, 0;
	mov.b64 	%rd51, 0;
	@%p9 bra 	$L__BB0_12;
	and.b32  	%r29, %r12, 2147483646;
	neg.s32 	%r49, %r29;
	add.s64 	%rd45, %rd2, 40;
	mov.b16 	%rs37, 0;
	mov.b64 	%rd46, 1;
$L__BB0_4:
	ld.global.f64 	%fd102, [%rd45+-40];
	ld.global.f64 	%fd103, [%rd45+-32];
	ld.global.f64 	%fd104, [%rd45+-24];
	ld.global.f64 	%fd105, [%rd45+-16];
	sub.f64 	%fd106, %fd86, %fd102;
	sub.f64 	%fd107, %fd87, %fd103;
	mul.f64 	%fd108, %fd8, %fd107;
	fma.rn.f64 	%fd109, %fd7, %fd106, %fd108;
	sub.f64 	%fd110, %fd88, %fd104;
	fma.rn.f64 	%fd19, %fd9, %fd110, %fd109;
	mul.f64 	%fd111, %fd103, %fd103;
	fma.rn.f64 	%fd112, %fd102, %fd102, %fd111;
	fma.rn.f64 	%fd113, %fd104, %fd104, %fd112;
	add.f64 	%fd114, %fd10, %fd113;
	add.f64 	%fd115, %fd11, %fd114;
	add.f64 	%fd116, %fd12, %fd115;
	mul.f64 	%fd117, %fd87, %fd103;
	fma.rn.f64 	%fd118, %fd86, %fd102, %fd117;
	fma.rn.f64 	%fd119, %fd88, %fd104, %fd118;
	add.f64 	%fd120, %fd119, %fd119;
	sub.f64 	%fd121, %fd116, %fd120;
	mul.f64 	%fd122, %fd105, %fd105;
	sub.f64 	%fd123, %fd121, %fd122;
	mul.f64 	%fd124, %fd19, %fd19;
	mul.f64 	%fd125, %fd13, %fd123;
	sub.f64 	%fd126, %fd124, %fd125;
	abs.f64 	%fd127, %fd126;
	setp.geu.f64 	%p10, %fd127, 0d3E45798EE2308C3A;
	setp.lt.f64 	%p11, %fd126, 0d0000000000000000;
	and.pred  	%p12, %p10, %p11;
	@%p12 bra 	$L__BB0_7;
	neg.f64 	%fd128, %fd19;
	sqrt.rn.f64 	%fd129, %fd126;
	sub.f64 	%fd130, %fd128, %fd129;
	div.rn.f64 	%fd21, %fd130, %fd14;
	setp.lt.f64 	%p13, %fd21, 0d0000000000000000;
	@%p13 bra 	$L__BB0_7;
	fma.rn.f64 	%fd131, %fd4, %fd21, %fd86;
	fma.rn.f64 	%fd132, %fd5, %fd21, %fd87;
	fma.rn.f64 	%fd133, %fd6, %fd21, %fd88;
	and.b16  	%rs17, %rs37, 255;
	setp.eq.s16 	%p14, %rs17, 0;
	setp.lt.f64 	%p15, %fd21, %fd326;
	or.pred  	%p16, %p14, %p15;
	selp.f64 	%fd334, %fd133, %fd334, %p16;
	selp.f64 	%fd335, %fd132, %fd335, %p16;
	selp.f64 	%fd336, %fd131, %fd336, %p16;
	selp.f64 	%fd326, %fd21, %fd326, %p16;
	add.s64 	%rd30, %rd46, -1;
	selp.b64 	%rd53, %rd30, %rd53, %p16;
	mov.b16 	%rs37, 1;
$L__BB0_7:
	ld.global.f64 	%fd134, [%rd45];
	ld.global.f64 	%fd135, [%rd45+8];
	ld.global.f64 	%fd136, [%rd45+16];
	ld.global.f64 	%fd137, [%rd45+24];
	sub.f64 	%fd138, %fd86, %fd134;
	sub.f64 	%fd139, %fd87, %fd135;
	mul.f64 	%fd140, %fd8, %fd139;
	fma.rn.f64 	%fd141, %fd7, %fd138, %fd140;
	sub.f64 	%fd142, %fd88, %fd136;
	fma.rn.f64 	%fd30, %fd9, %fd142, %fd141;
	mul.f64 	%fd143, %fd135, %fd135;
	fma.rn.f64 	%fd144, %fd134, %fd134, %fd143;
	fma.rn.f64 	%fd145, %fd136, %fd136, %fd144;
	add.f64 	%fd146, %fd10, %fd145;
	add.f64 	%fd147, %fd11, %fd146;
	add.f64 	%fd148, %fd12, %fd147;
	mul.f64 	%fd149, %fd87, %fd135;
	fma.rn.f64 	%fd150, %fd86, %fd134, %fd149;
	fma.rn.f64 	%fd151, %fd88, %fd136, %fd150;
	add.f64 	%fd152, %fd151, %fd151;
	sub.f64 	%fd153, %fd148, %fd152;
	mul.f64 	%fd154, %fd137, %fd137;
	sub.f64 	%fd155, %fd153, %fd154;
	mul.f64 	%fd156, %fd30, %fd30;
	mul.f64 	%fd157, %fd13, %fd155;
	sub.f64 	%fd158, %fd156, %fd157;
	abs.f64 	%fd159, %fd158;
	setp.geu.f64 	%p17, %fd159, 0d3E45798EE2308C3A;
	setp.lt.f64 	%p18, %fd158, 0d0000000000000000;
	and.pred  	%p19, %p17, %p18;
	@%p19 bra 	$L__BB0_10;
	neg.f64 	%fd160, %fd30;
	sqrt.rn.f64 	%fd161, %fd158;
	sub.f64 	%fd162, %fd160, %fd161;
	div.rn.f64 	%fd32, %fd162, %fd14;
	setp.lt.f64 	%p20, %fd32, 0d0000000000000000;
	@%p20 bra 	$L__BB0_10;
	fma.rn.f64 	%fd163, %fd4, %fd32, %fd86;
	fma.rn.f64 	%fd164, %fd5, %fd32, %fd87;
	fma.rn.f64 	%fd165, %fd6, %fd32, %fd88;
	and.b16  	%rs19, %rs37, 255;
	setp.eq.s16 	%p21, %rs19, 0;
	setp.lt.f64 	%p22, %fd32, %fd326;
	or.pred  	%p23, %p21, %p22;
	selp.f64 	%fd334, %fd165, %fd334, %p23;
	selp.f64 	%fd335, %fd164, %fd335, %p23;
	selp.f64 	%fd336, %fd163, %fd336, %p23;
	selp.f64 	%fd326, %fd32, %fd326, %p23;
	selp.b64 	%rd53, %rd46, %rd53, %p23;
	mov.b16 	%rs37, 1;
$L__BB0_10:
	add.s32 	%r49, %r49, 2;
	add.s64 	%rd46, %rd46, 2;
	add.s64 	%rd45, %rd45, 80;
	setp.ne.s32 	%p24, %r49, 0;
	@%p24 bra 	$L__BB0_4;
	and.b32  	%r30, %r12, 2147483646;
	cvt.u64.u32 	%rd51, %r30;
$L__BB0_12:
	and.b32  	%r31, %r12, 1;
	setp.eq.b32 	%p25, %r31, 1;
	not.pred 	%p26, %p25;
	@%p26 bra 	$L__BB0_16;
	mad.lo.s64 	%rd31, %rd51, 40, %rd2;
	ld.global.f64 	%fd166, [%rd31];
	ld.global.f64 	%fd167, [%rd31+8];
	ld.global.f64 	%fd168, [%rd31+16];
	ld.global.f64 	%fd169, [%rd31+24];
	sub.f64 	%fd170, %fd86, %fd166;
	sub.f64 	%fd171, %fd87, %fd167;
	mul.f64 	%fd172, %fd8, %fd171;
	fma.rn.f64 	%fd173, %fd7, %fd170, %fd172;
	sub.f64 	%fd174, %fd88, %fd168;
	fma.rn.f64 	%fd48, %fd9, %fd174, %fd173;
	mul.f64 	%fd175, %fd167, %fd167;
	fma.rn.f64 	%fd176, %fd166, %fd166, %fd175;
	fma.rn.f64 	%fd177, %fd168, %fd168, %fd176;
	add.f64 	%fd178, %fd10, %fd177;
	add.f64 	%fd179, %fd11, %fd178;
	add.f64 	%fd180, %fd12, %fd179;
	mul.f64 	%fd181, %fd87, %fd167;
	fma.rn.f64 	%fd182, %fd86, %fd166, %fd181;
	fma.rn.f64 	%fd183, %fd88, %fd168, %fd182;
	add.f64 	%fd184, %fd183, %fd183;
	sub.f64 	%fd185, %fd180, %fd184;
	mul.f64 	%fd186, %fd169, %fd169;
	sub.f64 	%fd187, %fd185, %fd186;
	mul.f64 	%fd188, %fd48, %fd48;
	mul.f64 	%fd189, %fd13, %fd187;
	sub.f64 	%fd190, %fd188, %fd189;
	abs.f64 	%fd191, %fd190;
	setp.geu.f64 	%p27, %fd191, 0d3E45798EE2308C3A;
	setp.lt.f64 	%p28, %fd190, 0d0000000000000000;
	and.pred  	%p29, %p27, %p28;
	@%p29 bra 	$L__BB0_16;
	neg.f64 	%fd192, %fd48;
	sqrt.rn.f64 	%fd193, %fd190;
	sub.f64 	%fd194, %fd192, %fd193;
	div.rn.f64 	%fd50, %fd194, %fd14;
	setp.lt.f64 	%p30, %fd50, 0d0000000000000000;
	@%p30 bra 	$L__BB0_16;
	fma.rn.f64 	%fd195, %fd4, %fd50, %fd86;
	fma.rn.f64 	%fd196, %fd5, %fd50, %fd87;
	fma.rn.f64 	%fd197, %fd6, %fd50, %fd88;
	and.b16  	%rs21, %rs37, 255;
	setp.eq.s16 	%p31, %rs21, 0;
	setp.lt.f64 	%p32, %fd50, %fd326;
	or.pred  	%p33, %p31, %p32;
	selp.f64 	%fd334, %fd197, %fd334, %p33;
	selp.f64 	%fd335, %fd196, %fd335, %p33;
	selp.f64 	%fd336, %fd195, %fd336, %p33;
	selp.b64 	%rd53, %rd51, %rd53, %p33;
	mov.b16 	%rs37, 1;
$L__BB0_16:
	and.b16  	%rs22, %rs37, 255;
	setp.eq.s16 	%p52, %rs22, 0;
$L__BB0_17:
	@%p52 bra 	$L__BB0_27;
	ld.param.f64 	%fd313, [processPixel_param_12];
	setp.lt.s32 	%p35, %r12, 1;
	mad.lo.s64 	%rd20, %rd53, 40, %rd2;
	ld.global.f64 	%fd60, [%rd20+24];
	.pragma "used_bytes_mask 7";
	ld.global.u32 	%r32, [%rd20+32];
	bfe.u32 	%r33, %r32, 0, 8;
	cvt.u16.u32 	%rs7, %r33;
	bfe.u32 	%r34, %r32, 8, 8;
	cvt.u16.u32 	%rs8, %r34;
	bfe.u32 	%r35, %r32, 16, 8;
	cvt.u16.u32 	%rs9, %r35;
	sub.f64 	%fd61, %fd313, %fd336;
	mov.pred 	%p34, 0;
	mov.pred 	%p53, %p34;
	@%p35 bra 	$L__BB0_24;
	sub.f64 	%fd198, %fd90, %fd335;
	sub.f64 	%fd199, %fd91, %fd334;
	mul.f64 	%fd200, %fd61, %fd61;
	fma.rn.f64 	%fd201, %fd198, %fd198, %fd200;
	fma.rn.f64 	%fd202, %fd199, %fd199, %fd201;
	add.f64 	%fd62, %fd198, %fd198;
	add.f64 	%fd63, %fd199, %fd199;
	mul.f64 	%fd64, %fd336, %fd336;
	mul.f64 	%fd65, %fd335, %fd335;
	mul.f64 	%fd66, %fd334, %fd334;
	mul.f64 	%fd67, %fd202, 0d4010000000000000;
	add.f64 	%fd68, %fd202, %fd202;
	add.f64 	%fd69, %fd61, %fd61;
	mov.b32 	%r50, 0;
$L__BB0_20:
	cvt.u64.u32 	%rd21, %r50;
	setp.eq.s64 	%p36, %rd53, %rd21;
	@%p36 bra 	$L__BB0_23;
	mad.lo.s64 	%rd32, %rd21, 40, %rd2;
	ld.global.f64 	%fd203, [%rd32];
	ld.global.f64 	%fd204, [%rd32+8];
	ld.global.f64 	%fd205, [%rd32+16];
	ld.global.f64 	%fd206, [%rd32+24];
	sub.f64 	%fd207, %fd336, %fd203;
	sub.f64 	%fd208, %fd335, %fd204;
	mul.f64 	%fd209, %fd62, %fd208;
	fma.rn.f64 	%fd210, %fd69, %fd207, %fd209;
	sub.f64 	%fd211, %fd334, %fd205;
	fma.rn.f64 	%fd70, %fd63, %fd211, %fd210;
	mul.f64 	%fd212, %fd204, %fd204;
	fma.rn.f64 	%fd213, %fd203, %fd203, %fd212;
	fma.rn.f64 	%fd214, %fd205, %fd205, %fd213;
	add.f64 	%fd215, %fd64, %fd214;
	add.f64 	%fd216, %fd65, %fd215;
	add.f64 	%fd217, %fd66, %fd216;
	mul.f64 	%fd218, %fd335, %fd204;
	fma.rn.f64 	%fd219, %fd336, %fd203, %fd218;
	fma.rn.f64 	%fd220, %fd334, %fd205, %fd219;
	add.f64 	%fd221, %fd220, %fd220;
	sub.f64 	%fd222, %fd217, %fd221;
	mul.f64 	%fd223, %fd206, %fd206;
	sub.f64 	%fd224, %fd222, %fd223;
	mul.f64 	%fd225, %fd70, %fd70;
	mul.f64 	%fd226, %fd67, %fd224;
	sub.f64 	%fd227, %fd225, %fd226;
	abs.f64 	%fd228, %fd227;
	setp.geu.f64 	%p37, %fd228, 0d3E45798EE2308C3A;
	setp.lt.f64 	%p38, %fd227, 0d0000000000000000;
	and.pred  	%p39, %p37, %p38;
	@%p39 bra 	$L__BB0_23;
	neg.f64 	%fd229, %fd70;
	sqrt.rn.f64 	%fd230, %fd227;
	sub.f64 	%fd231, %fd229, %fd230;
	div.rn.f64 	%fd232, %fd231, %fd68;
	setp.geu.f64 	%p41, %fd232, 0d0000000000000000;
	mov.pred 	%p53, -1;
	@%p41 bra 	$L__BB0_24;
$L__BB0_23:
	cvt.u32.u64 	%r37, %rd21;
	add.s32 	%r50, %r37, 1;
	setp.ne.s32 	%p43, %r50, %r12;
	mov.pred 	%p53, %p34;
	@%p43 bra 	$L__BB0_20;
$L__BB0_24:
	mul.lo.s32 	%r38, %r1, %r17;
	shl.b32 	%r39, %r38, 1;
	add.s32 	%r8, %r39, %r24;
	not.pred 	%p44, %p53;
	@%p44 bra 	$L__BB0_26;
	ld.param.f64 	%fd312, [processPixel_param_8];
	and.b16  	%rs26, %rs7, 255;
	cvt.rn.f64.u16 	%fd263, %rs26;
	mul.f64 	%fd264, %fd312, %fd263;
	cvt.rzi.u32.f64 	%r43, %fd264;
	and.b16  	%rs27, %rs8, 255;
	cvt.rn.f64.u16 	%fd265, %rs27;
	mul.f64 	%fd266, %fd312, %fd265;
	cvt.rzi.u32.f64 	%r44, %fd266;
	and.b16  	%rs28, %rs9, 255;
	cvt.rn.f64.u16 	%fd267, %rs28;
	mul.f64 	%fd268, %fd312, %fd267;
	cvt.rzi.u32.f64 	%r45, %fd268;
	mul.wide.s32 	%rd35, %r8, 3;
	add.s64 	%rd36, %rd1, %rd35;
	st.global.u8 	[%rd36], %r43;
	st.global.u8 	[%rd36+1], %r44;
	st.global.u8 	[%rd36+2], %r45;
	bra.uni 	$L__BB0_35;
$L__BB0_26:
	ld.param.f64 	%fd311, [processPixel_param_8];
	ld.param.f64 	%fd310, [processPixel_param_7];
	ld.global.f64 	%fd233, [%rd20];
	sub.f64 	%fd234, %fd336, %fd233;
	div.rn.f64 	%fd235, %fd234, %fd60;
	ld.global.f64 	%fd236, [%rd20+8];
	sub.f64 	%fd237, %fd335, %fd236;
	div.rn.f64 	%fd238, %fd237, %fd60;
	ld.global.f64 	%fd239, [%rd20+16];
	sub.f64 	%fd240, %fd334, %fd239;
	div.rn.f64 	%fd241, %fd240, %fd60;
	sub.f64 	%fd242, %fd90, %fd335;
	sub.f64 	%fd243, %fd91, %fd334;
	mul.f64 	%fd244, %fd61, %fd61;
	fma.rn.f64 	%fd245, %fd242, %fd242, %fd244;
	fma.rn.f64 	%fd246, %fd243, %fd243, %fd245;
	sqrt.rn.f64 	%fd247, %fd246;
	div.rn.f64 	%fd248, %fd61, %fd247;
	div.rn.f64 	%fd249, %fd242, %fd247;
	div.rn.f64 	%fd250, %fd243, %fd247;
	mul.f64 	%fd251, %fd249, %fd238;
	fma.rn.f64 	%fd252, %fd248, %fd235, %fd251;
	fma.rn.f64 	%fd253, %fd250, %fd241, %fd252;
	mul.f64 	%fd254, %fd310, %fd253;
	max.f64 	%fd255, %fd254, 0d0000000000000000;
	add.f64 	%fd256, %fd311, %fd255;
	and.b16  	%rs23, %rs7, 255;
	cvt.rn.f64.u16 	%fd257, %rs23;
	mul.f64 	%fd258, %fd256, %fd257;
	cvt.rzi.u32.f64 	%r40, %fd258;
	and.b16  	%rs24, %rs8, 255;
	cvt.rn.f64.u16 	%fd259, %rs24;
	mul.f64 	%fd260, %fd256, %fd259;
	cvt.rzi.u32.f64 	%r41, %fd260;
	and.b16  	%rs25, %rs9, 255;
	cvt.rn.f64.u16 	%fd261, %rs25;
	mul.f64 	%fd262, %fd256, %fd261;
	cvt.rzi.u32.f64 	%r42, %fd262;
	mul.wide.s32 	%rd33, %r8, 3;
	add.s64 	%rd34, %rd1, %rd33;
	st.global.u8 	[%rd34], %r40;
	st.global.u8 	[%rd34+1], %r41;
	st.global.u8 	[%rd34+2], %r42;
	bra.uni 	$L__BB0_35;
$L__BB0_27:
	mul.lo.s32 	%r46, %r1, %r17;
	shl.b32 	%r47, %r46, 1;
	add.s32 	%r9, %r24, %r47;
	sub.f64 	%fd72, %fd2, %fd87;
	setp.ltu.f64 	%p45, %fd72, 0d0000000000000000;
	@%p45 bra 	$L__BB0_29;
	mul.wide.s32 	%rd37, %r9, 3;
	add.s64 	%rd38, %rd1, %rd37;
	mov.b16 	%rs29, 30;
	st.global.u8 	[%rd38], %rs29;
	st.global.u8 	[%rd38+1], %rs29;
	st.global.u8 	[%rd38+2], %rs29;
	bra.uni 	$L__BB0_35;
$L__BB0_29:
	setp.lt.s32 	%p46, %r12, 1;
	mov.f64 	%fd269, 0dC079000000000000;
	div.rn.f64 	%fd270, %fd269, %fd72;
	sub.f64 	%fd271, %fd1, %fd86;
	mul.f64 	%fd73, %fd271, %fd270;
	sub.f64 	%fd272, %fd3, %fd88;
	mul.f64 	%fd74, %fd272, %fd270;
	@%p46 bra 	$L__BB0_34;
	ld.param.f64 	%fd314, [processPixel_param_12];
	sub.f64 	%fd273, %fd314, %fd73;
	add.f64 	%fd274, %fd90, 0d4079000000000000;
	sub.f64 	%fd275, %fd91, %fd74;
	mul.f64 	%fd276, %fd274, %fd274;
	fma.rn.f64 	%fd277, %fd273, %fd273, %fd276;
	fma.rn.f64 	%fd278, %fd275, %fd275, %fd277;
	add.f64 	%fd75, %fd273, %fd273;
	add.f64 	%fd76, %fd274, %fd274;
	add.f64 	%fd77, %fd275, %fd275;
	mul.f64 	%fd78, %fd73, %fd73;
	mul.f64 	%fd79, %fd74, %fd74;
	mul.f64 	%fd80, %fd278, 0d4010000000000000;
	add.f64 	%fd81, %fd278, %fd278;
	mov.b32 	%r51, 0;
$L__BB0_31:
	mul.wide.u32 	%rd39, %r51, 40;
	add.s64 	%rd40, %rd2, %rd39;
	ld.global.f64 	%fd279, [%rd40];
	ld.global.f64 	%fd280, [%rd40+8];
	ld.global.f64 	%fd281, [%rd40+16];
	ld.global.f64 	%fd282, [%rd40+24];
	sub.f64 	%fd283, %fd73, %fd279;
	mov.f64 	%fd284, 0dC079000000000000;
	sub.f64 	%fd285, %fd284, %fd280;
	mul.f64 	%fd286, %fd76, %fd285;
	fma.rn.f64 	%fd287, %fd75, %fd283, %fd286;
	sub.f64 	%fd288, %fd74, %fd281;
	fma.rn.f64 	%fd82, %fd77, %fd288, %fd287;
	mul.f64 	%fd289, %fd280, %fd280;
	fma.rn.f64 	%fd290, %fd279, %fd279, %fd289;
	fma.rn.f64 	%fd291, %fd281, %fd281, %fd290;
	add.f64 	%fd292, %fd78, %fd291;
	add.f64 	%fd293, %fd292, 0d4103880000000000;
	add.f64 	%fd294, %fd79, %fd293;
	mul.f64 	%fd295, %fd280, 0dC079000000000000;
	fma.rn.f64 	%fd296, %fd73, %fd279, %fd295;
	fma.rn.f64 	%fd297, %fd74, %fd281, %fd296;
	add.f64 	%fd298, %fd297, %fd297;
	sub.f64 	%fd299, %fd294, %fd298;
	mul.f64 	%fd300, %fd282, %fd282;
	sub.f64 	%fd301, %fd299, %fd300;
	mul.f64 	%fd302, %fd82, %fd82;
	mul.f64 	%fd303, %fd80, %fd301;
	sub.f64 	%fd304, %fd302, %fd303;
	abs.f64 	%fd305, %fd304;
	setp.geu.f64 	%p47, %fd305, 0d3E45798EE2308C3A;
	setp.lt.f64 	%p48, %fd304, 0d0000000000000000;
	and.pred  	%p49, %p47, %p48;
	@%p49 bra 	$L__BB0_33;
	neg.f64 	%fd306, %fd82;
	sqrt.rn.f64 	%fd307, %fd304;
	sub.f64 	%fd308, %fd306, %fd307;
	div.rn.f64 	%fd309, %fd308, %fd81;
	setp.geu.f64 	%p50, %fd309, 0d0000000000000000;
	@%p50 bra 	$L__BB0_36;
$L__BB0_33:
	add.s32 	%r51, %r51, 1;
	setp.eq.s32 	%p51, %r51, %r12;
	@%p51 bra 	$L__BB0_34;
	bra.uni 	$L__BB0_31;
$L__BB0_34:
	ld.param.u8 	%rs34, [processPixel_param_16];
	mul.wide.s32 	%rd43, %r9, 3;
	add.s64 	%rd44, %rd1, %rd43;
	st.global.u8 	[%rd44], %rs10;
	st.global.u8 	[%rd44+1], %rs34;
	st.global.u8 	[%rd44+2], %rs12;
$L__BB0_35:
	ret;
$L__BB0_36:
	ld.param.u8 	%rs33, [processPixel_param_16];
	shr.u16 	%rs30, %rs10, 1;
	mul.wide.s32 	%rd41, %r9, 3;
	add.s64 	%rd42, %rd1, %rd41;
	st.global.u8 	[%rd42], %rs30;
	shr.u16 	%rs31, %rs33, 1;
	st.global.u8 	[%rd42+1], %rs31;
	shr.u16 	%rs32, %rs12, 1;
	st.global.u8 	[%rd42+2], %rs32;
	bra.uni 	$L__BB0_35;

}


// ===== COMPILED SASS (sm_100) =====

	.target	sm_100

	.elftype	@"ET_EXEC"


//--------------------- .note.nv.tkinfo           --------------------------
	.section	.note.nv.tkinfo,"",@"SHT_NOTE"
	.sectionflags	@"SHF_NOTE_NV_TKINFO"
	.tkinfo
        /*0018*/ 	.word	0x00000002
        /*0030*/ 	.string	""
        /*0030*/ 	.string	"ptxas"
        /*0030*/ 	.string	"Cuda compilation tools, release 13.0, V13.0.88"
        /*0030*/ 	.string	"Build cuda_13.0.r13.0/compiler.36424714_0"
        /*0030*/ 	.string	"-arch sm_100 -m 64 "



//--------------------- .note.nv.cuinfo           --------------------------
	.section	.note.nv.cuinfo,"",@"SHT_NOTE"
	.sectionflags	@"SHF_NOTE_NV_CUINFO"
        /*0018*/ 	.short	0x0002
        /*001a*/ 	.short	0x0064
        /*001c*/ 	.short	0x0082
	.zero		2


//--------------------- .nv.info                  --------------------------
	.section	.nv.info,"",@"SHT_CUDA_INFO"
	.align	4


	//----- nvinfo : EIATTR_REGCOUNT
	.align		4
        /*0000*/ 	.byte	0x04, 0x2f
        /*0002*/ 	.short	(.L_1 - .L_0)
	.align		4
.L_0:
        /*0004*/ 	.word	index@(processPixel)
        /*0008*/ 	.word	0x00000040


	//----- nvinfo : EIATTR_FRAME_SIZE
	.align		4
.L_1:
        /*000c*/ 	.byte	0x04, 0x11
        /*000e*/ 	.short	(.L_3 - .L_2)
	.align		4
.L_2:
        /*0010*/ 	.word	index@($__internal_1_$__cuda_sm20_dsqrt_rn_f64_mediumpath_v1)
        /*0014*/ 	.word	0x00000000


	//----- nvinfo : EIATTR_FRAME_SIZE
	.align		4
.L_3:
        /*0018*/ 	.byte	0x04, 0x11
        /*001a*/ 	.short	(.L_5 - .L_4)
	.align		4
.L_4:
        /*001c*/ 	.word	index@($__internal_0_$__cuda_sm20_div_rn_f64_full)
        /*0020*/ 	.word	0x00000000


	//----- nvinfo : EIATTR_FRAME_SIZE
	.align		4
.L_5:
        /*0024*/ 	.byte	0x04, 0x11
        /*0026*/ 	.short	(.L_7 - .L_6)
	.align		4
.L_6:
        /*0028*/ 	.word	index@(processPixel)
        /*002c*/ 	.word	0x00000000


	//----- nvinfo : EIATTR_MIN_STACK_SIZE
	.align		4
.L_7:
        /*0030*/ 	.byte	0x04, 0x12
        /*0032*/ 	.short	(.L_9 - .L_8)
	.align		4
.L_8:
        /*0034*/ 	.word	index@(processPixel)
        /*0038*/ 	.word	0x00000000
.L_9:


//--------------------- .nv.compat                --------------------------
	.section	.nv.compat,"",@"SHT_CUDA_COMPAT_INFO"
	.align	4
        /*0000*/ 	.byte	0x02, 0x09, 0x00, 0x00, 0x02, 0x02, 0x01, 0x00, 0x02, 0x05, 0x05, 0x00, 0x03, 0x07, 0x01, 0x01
        /*0010*/ 	.byte	0x02, 0x03, 0x00, 0x00, 0x02, 0x06, 0x01, 0x00, 0x04, 0x0b, 0x08, 0x00, 0x01, 0x00, 0x00, 0x00
        /*0020*/ 	.byte	0x00, 0x00, 0x00, 0x00


//--------------------- .nv.info.processPixel     --------------------------
	.section	.nv.info.processPixel,"",@"SHT_CUDA_INFO"
	.sectionflags	@""
	.align	4


	//----- nvinfo : EIATTR_CUDA_API_VERSION
	.align		4
        /*0000*/ 	.byte	0x04, 0x37
        /*0002*/ 	.short	(.L_11 - .L_10)
.L_10:
        /*0004*/ 	.word	0x00000082


	//----- nvinfo : EIATTR_KPARAM_INFO
	.align		4
.L_11:
        /*0008*/ 	.byte	0x04, 0x17
        /*000a*/ 	.short	(.L_13 - .L_12)
.L_12:
        /*000c*/ 	.word	0x00000000
        /*0010*/ 	.short	0x0011
        /*0012*/ 	.short	0x006a
        /*0014*/ 	.byte	0x00, 0xf0, 0x05, 0x00


	//----- nvinfo : EIATTR_KPARAM_INFO
	.align		4
.L_13:
        /*0018*/ 	.byte	0x04, 0x17
        /*001a*/ 	.short	(.L_15 - .L_14)
.L_14:
        /*001c*/ 	.word	0x00000000
        /*0020*/ 	.short	0x0010
        /*0022*/ 	.short	0x0069
        /*0024*/ 	.byte	0x00, 0xf0, 0x05, 0x00


	//----- nvinfo : EIATTR_KPARAM_INFO
	.align		4
.L_15:
        /*0028*/ 	.byte	0x04, 0x17
        /*002a*/ 	.short	(.L_17 - .L_16)
.L_16:
        /*002c*/ 	.word	0x00000000
        /*0030*/ 	.short	0x000f
        /*0032*/ 	.short	0x0068
        /*0034*/ 	.byte	0x00, 0xf0, 0x05, 0x00


	//----- nvinfo : EIATTR_KPARAM_INFO
	.align		4
.L_17:
        /*0038*/ 	.byte	0x04, 0x17
        /*003a*/ 	.short	(.L_19 - .L_18)
.L_18:
        /*003c*/ 	.word	0x00000000
        /*0040*/ 	.short	0x000e
        /*0042*/ 	.short	0x0060
        /*0044*/ 	.byte	0x00, 0xf0, 0x21, 0x00


	//----- nvinfo : EIATTR_KPARAM_INFO
	.align		4
.L_19:
        /*0048*/ 	.byte	0x04, 0x17
        /*004a*/ 	.short	(.L_21 - .L_20)
.L_20:
        /*004c*/ 	.word	0x00000000
        /*0050*/ 	.short	0x000d
        /*0052*/ 	.short	0x0058
        /*0054*/ 	.byte	0x00, 0xf0, 0x21, 0x00


	//----- nvinfo : EIATTR_KPARAM_INFO
	.align		4
.L_21:
        /*0058*/ 	.byte	0x04, 0x17
        /*005a*/ 	.short	(.L_23 - .L_22)
.L_22:
        /*005c*/ 	.word	0x00000000
        /*0060*/ 	.short	0x000c
        /*0062*/ 	.short	0x0050
        /*0064*/ 	.byte	0x00, 0xf0, 0x21, 0x00


	//----- nvinfo : EIATTR_KPARAM_INFO
	.align		4
.L_23:
        /*0068*/ 	.byte	0x04, 0x17
        /*006a*/ 	.short	(.L_25 - .L_24)
.L_24:
        /*006c*/ 	.word	0x00000000
        /*0070*/ 	.short	0x000b
        /*0072*/ 	.short	0x0048
        /*0074*/ 	.byte	0x00, 0xf0, 0x21, 0x00


	//----- nvinfo : EIATTR_KPARAM_INFO
	.align		4
.L_25:
        /*0078*/ 	.byte	0x04, 0x17
        /*007a*/ 	.short	(.L_27 - .L_26)
.L_26:
        /*007c*/ 	.word	0x00000000
        /*0080*/ 	.short	0x000a
        /*0082*/ 	.short	0x0040
        /*0084*/ 	.byte	0x00, 0xf0, 0x21, 0x00


	//----- nvinfo : EIATTR_KPARAM_INFO
	.align		4
.L_27:
        /*0088*/ 	.byte	0x04, 0x17
        /*008a*/ 	.short	(.L_29 - .L_28)
.L_28:
        /*008c*/ 	.word	0x00000000
        /*0090*/ 	.short	0x0009
        /*0092*/ 	.short	0x0038
        /*0094*/ 	.byte	0x00, 0xf0, 0x21, 0x00


	//----- nvinfo : EIATTR_KPARAM_INFO
	.align		4
.L_29:
        /*0098*/ 	.byte	0x04, 0x17
        /*009a*/ 	.short	(.L_31 - .L_30)
.L_30:
        /*009c*/ 	.word	0x00000000
        /*00a0*/ 	.short	0x0008
        /*00a2*/ 	.short	0x0030
        /*00a4*/ 	.byte	0x00, 0xf0, 0x21, 0x00


	//----- nvinfo : EIATTR_KPARAM_INFO
	.align		4
.L_31:
        /*00a8*/ 	.byte	0x04, 0x17
        /*00aa*/ 	.short	(.L_33 - .L_32)
.L_32:
        /*00ac*/ 	.word	0x00000000
        /*00b0*/ 	.short	0x0007
        /*00b2*/ 	.short	0x0028
        /*00b4*/ 	.byte	0x00, 0xf0, 0x21, 0x00


	//----- nvinfo : EIATTR_KPARAM_INFO
	.align		4
.L_33:
        /*00b8*/ 	.byte	0x04, 0x17
        /*00ba*/ 	.short	(.L_35 - .L_34)
.L_34:
        /*00bc*/ 	.word	0x00000000
        /*00c0*/ 	.short	0x0006
        /*00c2*/ 	.short	0x0024
        /*00c4*/ 	.byte	0x00, 0xf0, 0x11, 0x00


	//----- nvinfo : EIATTR_KPARAM_INFO
	.align		4
.L_35:
        /*00c8*/ 	.byte	0x04, 0x17
        /*00ca*/ 	.short	(.L_37 - .L_36)
.L_36:
        /*00cc*/ 	.word	0x00000000
        /*00d0*/ 	.short	0x0005
        /*00d2*/ 	.short	0x0020
        /*00d4*/ 	.byte	0x00, 0xf0, 0x11, 0x00


	//----- nvinfo : EIATTR_KPARAM_INFO
	.align		4
.L_37:
        /*00d8*/ 	.byte	0x04, 0x17
        /*00da*/ 	.short	(.L_39 - .L_38)
.L_38:
        /*00dc*/ 	.word	0x00000000
        /*00e0*/ 	.short	0x0004
        /*00e2*/ 	.short	0x001c
        /*00e4*/ 	.byte	0x00, 0xf0, 0x11, 0x00


	//----- nvinfo : EIATTR_KPARAM_INFO
	.align		4
.L_39:
        /*00e8*/ 	.byte	0x04, 0x17
        /*00ea*/ 	.short	(.L_41 - .L_40)
.L_40:
        /*00ec*/ 	.word	0x00000000
        /*00f0*/ 	.short	0x0003
        /*00f2*/ 	.short	0x0018
        /*00f4*/ 	.byte	0x00, 0xf0, 0x11, 0x00


	//----- nvinfo : EIATTR_KPARAM_INFO
	.align		4
.L_41:
        /*00f8*/ 	.byte	0x04, 0x17
        /*00fa*/ 	.short	(.L_43 - .L_42)
.L_42:
        /*00fc*/ 	.word	0x00000000
        /*0100*/ 	.short	0x0002
        /*0102*/ 	.short	0x0010
        /*0104*/ 	.byte	0x00, 0xf5, 0x21, 0x00


	//----- nvinfo : EIATTR_KPARAM_INFO
	.align		4
.L_43:
        /*0108*/ 	.byte	0x04, 0x17
        /*010a*/ 	.short	(.L_45 - .L_44)
.L_44:
        /*010c*/ 	.word	0x00000000
        /*0110*/ 	.short	0x0001
        /*0112*/ 	.short	0x0008
        /*0114*/ 	.byte	0x00, 0xf0, 0x11, 0x00


	//----- nvinfo : EIATTR_KPARAM_INFO
	.align		4
.L_45:
        /*0118*/ 	.byte	0x04, 0x17
        /*011a*/ 	.short	(.L_47 - .L_46)
.L_46:
        /*011c*/ 	.word	0x00000000
        /*0120*/ 	.short	0x0000
        /*0122*/ 	.short	0x0000
        /*0124*/ 	.byte	0x00, 0xf5, 0x21, 0x00


	//----- nvinfo : EIATTR_SPARSE_MMA_MASK
	.align		4
.L_47:
        /*0128*/ 	.byte	0x03, 0x50
        /*012a*/ 	.short	0x0000


	//----- nvinfo : EIATTR_MAXREG_COUNT
	.align		4
        /*012c*/ 	.byte	0x03, 0x1b
        /*012e*/ 	.short	0x00ff


	//----- nvinfo : EIATTR_MERCURY_ISA_VERSION
	.align		4
        /*0130*/ 	.byte	0x03, 0x5f
        /*0132*/ 	.short	0x0101


	//----- nvinfo : EIATTR_UNUSED_LOAD_BYTE_OFFSET
	.align		4
        /*0134*/ 	.byte	0x04, 0x44
        /*0136*/ 	.short	(.L_49 - .L_48)


	//   ....[0]....
.L_48:
        /*0138*/ 	.word	0x00001af0
        /*013c*/ 	.word	0x00000007


	//----- nvinfo : EIATTR_VRC_CTA_INIT_COUNT
	.align		4
.L_49:
        /*0140*/ 	.byte	0x02, 0x4a
	.zero		1
	.zero		1


	//----- nvinfo : EIATTR_EXIT_INSTR_OFFSETS
	.align		4
        /*0144*/ 	.byte	0x04, 0x1c
        /*0146*/ 	.short	(.L_51 - .L_50)


	//   ....[0]....
.L_50:
        /*0148*/ 	.word	0x000000f0


	//   ....[1]....
        /*014c*/ 	.word	0x00002390


	//   ....[2]....
        /*0150*/ 	.word	0x00003080


	//   ....[3]....
        /*0154*/ 	.word	0x00003150


	//   ....[4]....
        /*0158*/ 	.word	0x00003a80


	//   ....[5]....
        /*015c*/ 	.word	0x00003b20


	//----- nvinfo : EIATTR_CRS_STACK_SIZE
	.align		4
.L_51:
        /*0160*/ 	.byte	0x04, 0x1e
        /*0162*/ 	.short	(.L_53 - .L_52)
.L_52:
        /*0164*/ 	.word	0x00000000


	//----- nvinfo : EIATTR_CBANK_PARAM_SIZE
	.align		4
.L_53:
        /*0168*/ 	.byte	0x03, 0x19
        /*016a*/ 	.short	0x006b


	//----- nvinfo : EIATTR_PARAM_CBANK
	.align		4
        /*016c*/ 	.byte	0x04, 0x0a
        /*016e*/ 	.short	(.L_55 - .L_54)
	.align		4
.L_54:
        /*0170*/ 	.word	index@(.nv.constant0.processPixel)
        /*0174*/ 	.short	0x0380
        /*0176*/ 	.short	0x006b


	//----- nvinfo : EIATTR_SW_WAR
	.align		4
.L_55:
        /*0178*/ 	.byte	0x04, 0x36
        /*017a*/ 	.short	(.L_57 - .L_56)
.L_56:
        /*017c*/ 	.word	0x00000008
.L_57:


//--------------------- .nv.callgraph             --------------------------
	.section	.nv.callgraph,"",@"SHT_CUDA_CALLGRAPH"
	.align	4
	.sectionentsize	8
	.align		4
        /*0000*/ 	.word	0x00000000
	.align		4
        /*0004*/ 	.word	0xffffffff
	.align		4
        /*0008*/ 	.word	0x00000000
	.align		4
        /*000c*/ 	.word	0xfffffffe
	.align		4
        /*0010*/ 	.word	0x00000000
	.align		4
        /*0014*/ 	.word	0xfffffffd
	.align		4
        /*0018*/ 	.word	0x00000000
	.align		4
        /*001c*/ 	.word	0xfffffffc


//--------------------- .text.processPixel        --------------------------
	.section	.text.processPixel,"ax",@progbits
	.align	128
        .global         processPixel
        .type           processPixel,@function
        .size           processPixel,(.L_x_73 - processPixel)
        .other          processPixel,@"STO_CUDA_ENTRY STV_DEFAULT"
processPixel:
.text.processPixel:
[----:B------:R-:W-:Y:S01]  /*0000*/  LDC R1, c[0x0][0x37c] ;  /* 0x0000df00ff017b82 */ /* 0x000fe20000000800 */
[----:B------:R-:W0:Y:S07]  /*0010*/  S2R R3, SR_TID.Y ;  /* 0x0000000000037919 */ /* 0x000e2e0000002200 */
[----:B------:R-:W1:Y:S01]  /*0020*/  LDC R7, c[0x0][0x360] ;  /* 0x0000d800ff077b82 */ /* 0x000e620000000800 */
[----:B------:R-:W2:Y:S01]  /*0030*/  LDCU UR4, c[0x0][0x3a0] ;  /* 0x00007400ff0477ac */ /* 0x000ea20008000800 */
[----:B------:R-:W1:Y:S01]  /*0040*/  S2R R0, SR_TID.X ;  /* 0x0000000000007919 */ /* 0x000e620000002100 */
[----:B------:R-:W3:Y:S05]  /*0050*/  LDCU UR7, c[0x0][0x39c] ;  /* 0x00007380ff0777ac */ /* 0x000eea0008000800 */
[----:B------:R-:W0:Y:S08]  /*0060*/  S2UR UR5, SR_CTAID.Y ;  /* 0x00000000000579c3 */ /* 0x000e300000002600 */
[----:B------:R-:W0:Y:S01]  /*0070*/  LDC R8, c[0x0][0x364] ;  /* 0x0000d900ff087b82 */ /* 0x000e220000000800 */
[----:B--2---:R-:W-:-:S07]  /*0080*/  USHF.L.U32 UR4, UR4, 0x1, URZ ;  /* 0x0000000104047899 */ /* 0x004fce00080006ff */
[----:B------:R-:W1:Y:S01]  /*0090*/  S2UR UR6, SR_CTAID.X ;  /* 0x00000000000679c3 */ /* 0x000e620000002500 */
[----:B0-----:R-:W-:Y:S01]  /*00a0*/  IMAD R8, R8, UR5, R3 ;  /* 0x0000000508087c24 */ /* 0x001fe2000f8e0203 */
[----:B---3--:R-:W-:-:S04]  /*00b0*/  USHF.L.U32 UR5, UR7, 0x1, URZ ;  /* 0x0000000107057899 */ /* 0x008fc800080006ff */
[----:B------:R-:W-:Y:S01]  /*00c0*/  ISETP.GE.AND P0, PT, R8, UR4, PT ;  /* 0x0000000408007c0c */ /* 0x000fe2000bf06270 */
[----:B-1----:R-:W-:-:S05]  /*00d0*/  IMAD R7, R7, UR6, R0 ;  /* 0x0000000607077c24 */ /* 0x002fca000f8e0200 */
[----:B------:R-:W-:-:S13]  /*00e0*/  ISETP.GE.OR P0, PT, R7, UR5, P0 ;  /* 0x0000000507007c0c */ /* 0x000fda0008706670 */
[----:B------:R-:W-:Y:S05]  /*00f0*/  @P0 EXIT ;  /* 0x000000000000094d */ /* 0x000fea0003800000 */
[----:B------:R-:W0:Y:S01]  /*0100*/  LDCU UR4, c[0x0][0x3a4] ;  /* 0x00007480ff0477ac */ /* 0x000e220008000800 */
[----:B------:R-:W-:Y:S01]  /*0110*/  IMAD.MOV.U32 R2, RZ, RZ, 0x1 ;  /* 0x00000001ff027424 */ /* 0x000fe200078e00ff */
[----:B------:R-:W-:Y:S01]  /*0120*/  BSSY.RECONVERGENT B1, `(.L_x_0) ;  /* 0x0000017000017945 */ /* 0x000fe20003800200 */
[----:B------:R-:W-:-:S06]  /*0130*/  VIADD R14, R7, -UR7 ;  /* 0x80000007070e7c36 */ /* 0x000fcc0008000000 */
[----:B------:R-:W1:Y:S08]  /*0140*/  I2F.F64 R14, R14 ;  /* 0x0000000e000e7312 */ /* 0x000e700000201c00 */
[----:B0-----:R-:W0:Y:S01]  /*0150*/  I2F.F64 R18, UR4 ;  /* 0x0000000400127d12 */ /* 0x001e220008201c00 */
[----:B-1----:R-:W-:-:S07]  /*0160*/  FSETP.GEU.AND P1, PT, |R15|, 6.5827683646048100446e-37, PT ;  /* 0x036000000f00780b */ /* 0x002fce0003f2e200 */
[----:B0-----:R-:W0:Y:S02]  /*0170*/  MUFU.RCP64H R3, R19 ;  /* 0x0000001300037308 */ /* 0x001e240000001800 */
[----:B0-----:R-:W-:-:S08]  /*0180*/  DFMA R4, -R18, R2, 1 ;  /* 0x3ff000001204742b */ /* 0x001fd00000000102 */
[----:B------:R-:W-:-:S08]  /*0190*/  DFMA R4, R4, R4, R4 ;  /* 0x000000040404722b */ /* 0x000fd00000000004 */
[----:B------:R-:W-:-:S08]  /*01a0*/  DFMA R4, R2, R4, R2 ;  /* 0x000000040204722b */ /* 0x000fd00000000002 */
[----:B------:R-:W-:-:S08]  /*01b0*/  DFMA R2, -R18, R4, 1 ;  /* 0x3ff000001202742b */ /* 0x000fd00000000104 */
[----:B------:R-:W-:-:S08]  /*01c0*/  DFMA R2, R4, R2, R4 ;  /* 0x000000020402722b */ /* 0x000fd00000000004 */
[----:B------:R-:W-:-:S08]  /*01d0*/  DMUL R4, R14, R2 ;  /* 0x000000020e047228 */ /* 0x000fd00000000000 */
[----:B------:R-:W-:-:S08]  /*01e0*/  DFMA R10, -R18, R4, R14 ;  /* 0x00000004120a722b */ /* 0x000fd0000000010e */
[----:B------:R-:W-:-:S10]  /*01f0*/  DFMA R4, R2, R10, R4 ;  /* 0x0000000a0204722b */ /* 0x000fd40000000004 */
[----:B------:R-:W-:-:S05]  /*0200*/  FFMA R0, RZ, R19, R5 ;  /* 0x00000013ff007223 */ /* 0x000fca0000000005 */
[----:B------:R-:W-:-:S13]  /*0210*/  FSETP.GT.AND P0, PT, |R0|, 1.469367938527859385e-39, PT ;  /* 0x001000000000780b */ /* 0x000fda0003f04200 */
[----:B------:R-:W-:Y:S05]  /*0220*/  @P0 BRA P1, `(.L_x_1) ;  /* 0x0000000000180947 */ /* 0x000fea0000800000 */
[----:B------:R-:W-:Y:S01]  /*0230*/  IMAD.MOV.U32 R12, RZ, RZ, R18 ;  /* 0x000000ffff0c7224 */ /* 0x000fe200078e0012 */
[----:B------:R-:W-:Y:S01]  /*0240*/  MOV R10, 0x270 ;  /* 0x00000270000a7802 */ /* 0x000fe20000000f00 */
[----:B------:R-:W-:-:S07]  /*0250*/  IMAD.MOV.U32 R13, RZ, RZ, R19 ;  /* 0x000000ffff0d7224 */ /* 0x000fce00078e0013 */
[----:B------:R-:W-:Y:S05]  /*0260*/  CALL.REL.NOINC `($__internal_0_$__cuda_sm20_div_rn_f64_full) ;  /* 0x0000003800307944 */ /* 0x000fea0003c00000 */
[----:B------:R-:W-:Y:S01]  /*0270*/  IMAD.MOV.U32 R4, RZ, RZ, R12 ;  /* 0x000000ffff047224 */ /* 0x000fe200078e000c */
[----:B------:R-:W-:-:S07]  /*0280*/  MOV R5, R11 ;  /* 0x0000000b00057202 */ /* 0x000fce0000000f00 */
.L_x_1:
[----:B------:R-:W-:Y:S05]  /*0290*/  BSYNC.RECONVERGENT B1 ;  /* 0x0000000000017941 */ /* 0x000fea0003800200 */
.L_x_0:
[----:B------:R-:W0:Y:S01]  /*02a0*/  MUFU.RCP64H R3, R19 ;  /* 0x0000001300037308 */ /* 0x000e220000001800 */
[----:B------:R-:W-:Y:S01]  /*02b0*/  IMAD.MOV.U32 R2, RZ, RZ, 0x1 ;  /* 0x00000001ff027424 */ /* 0x000fe200078e00ff */
[----:B------:R-:W1:Y:S01]  /*02c0*/  LDCU UR4, c[0x0][0x3a0] ;  /* 0x00007400ff0477ac */ /* 0x000e620008000800 */
[----:B------:R-:W-:Y:S04]  /*02d0*/  BSSY.RECONVERGENT B1, `(.L_x_2) ;  /* 0x0000015000017945 */ /* 0x000fe80003800200 */
[----:B0-----:R-:W-:Y:S01]  /*02e0*/  DFMA R10, -R18, R2, 1 ;  /* 0x3ff00000120a742b */ /* 0x001fe20000000102 */
[----:B-1----:R-:W-:-:S07]  /*02f0*/  VIADD R14, R8, -UR4 ;  /* 0x80000004080e7c36 */ /* 0x002fce0008000000 */
[----:B------:R-:W-:Y:S01]  /*0300*/  DFMA R10, R10, R10, R10 ;  /* 0x0000000a0a0a722b */ /* 0x000fe2000000000a */
[----:B------:R-:W0:Y:S07]  /*0310*/  I2F.F64 R14, R14 ;  /* 0x0000000e000e7312 */ /* 0x000e2e0000201c00 */
[----:B------:R-:W-:-:S08]  /*0320*/  DFMA R10, R2, R10, R2 ;  /* 0x0000000a020a722b */ /* 0x000fd00000000002 */
[----:B------:R-:W-:Y:S01]  /*0330*/  DFMA R2, -R18, R10, 1 ;  /* 0x3ff000001202742b */ /* 0x000fe2000000010a */
[----:B0-----:R-:W-:-:S07]  /*0340*/  FSETP.GEU.AND P1, PT, |R15|, 6.5827683646048100446e-37, PT ;  /* 0x036000000f00780b */ /* 0x001fce0003f2e200 */
        /* <DEDUP_REMOVED lines=13> */
.L_x_3:
[----:B------:R-:W-:Y:S05]  /*0420*/  BSYNC.RECONVERGENT B1 ;  /* 0x0000000000017941 */ /* 0x000fea0003800200 */
.L_x_2:
[----:B------:R-:W0:Y:S01]  /*0430*/  LDCU UR5, c[0x0][0x398] ;  /* 0x00007300ff0577ac */ /* 0x000e220008000800 */
[----:B------:R-:W-:Y:S01]  /*0440*/  PLOP3.LUT P0, PT, PT, PT, PT, 0x80, 0x8 ;  /* 0x000000000008781c */ /* 0x000fe20003f0f070 */
[----:B------:R-:W1:Y:S01]  /*0450*/  LDCU UR4, c[0x0][0x388] ;  /* 0x00007100ff0477ac */ /* 0x000e620008000800 */
[----:B------:R-:W2:Y:S01]  /*0460*/  LDCU.64 UR8, c[0x0][0x358] ;  /* 0x00006b00ff0877ac */ /* 0x000ea20008000a00 */
[----:B0-----:R-:W0:Y:S01]  /*0470*/  I2F.F64 R44, UR5 ;  /* 0x00000005002c7d12 */ /* 0x001e220008201c00 */
[----:B-1----:R-:W-:-:S09]  /*0480*/  UISETP.GE.AND UP0, UPT, UR4, 0x1, UPT ;  /* 0x000000010400788c */ /* 0x002fd2000bf06270 */
[----:B--2---:R-:W-:Y:S05]  /*0490*/  BRA.U !UP0, `(.L_x_4) ;  /* 0x0000001508707547 */ /* 0x004fea000b800000 */
[----:B------:R-:W1:Y:S01]  /*04a0*/  LDCU.128 UR12, c[0x0][0x3c0] ;  /* 0x00007800ff0c77ac */ /* 0x000e620008000c00 */
[----:B------:R-:W-:Y:S02]  /*04b0*/  PRMT R9, RZ, 0x7610, R9 ;  /* 0x00007610ff097816 */ /* 0x000fe40000000009 */
[----:B------:R-:W-:Y:S01]  /*04c0*/  CS2R R26, SRZ ;  /* 0x00000000001a7805 */ /* 0x000fe2000001ff00 */
[----:B------:R-:W0:Y:S01]  /*04d0*/  LDCU.64 UR6, c[0x0][0x3b8] ;  /* 0x00007700ff0677ac */ /* 0x000e220008000a00 */
[----:B------:R-:W-:Y:S01]  /*04e0*/  UISETP.NE.AND UP0, UPT, UR4, 0x1, UPT ;  /* 0x000000010400788c */ /* 0x000fe2000bf05270 */
[----:B-1----:R-:W-:Y:S02]  /*04f0*/  DADD R42, R4, -UR12 ;  /* 0x8000000c042a7e29 */ /* 0x002fe40008000000 */
[----:B------:R-:W-:Y:S02]  /*0500*/  DADD R38, R2, -UR14 ;  /* 0x8000000e02267e29 */ /* 0x000fe40008000000 */
[----:B0-----:R-:W-:-:S04]  /*0510*/  DADD R40, R44, -UR6 ;  /* 0x800000062c287e29 */ /* 0x001fc80008000000 */
[C---:B------:R-:W-:Y:S02]  /*0520*/  DMUL R10, R42.reuse, R42 ;  /* 0x0000002a2a0a7228 */ /* 0x040fe40000000000 */
[----:B------:R-:W-:Y:S02]  /*0530*/  DADD R34, R42, R42 ;  /* 0x000000002a227229 */ /* 0x000fe4000000002a */
[----:B------:R-:W-:Y:S02]  /*0540*/  DADD R36, R40, R40 ;  /* 0x0000000028247229 */ /* 0x000fe40000000028 */
[----:B------:R-:W-:Y:S02]  /*0550*/  DADD R32, R38, R38 ;  /* 0x0000000026207229 */ /* 0x000fe40000000026 */
[----:B------:R-:W-:-:S08]  /*0560*/  DFMA R10, R40, R40, R10 ;  /* 0x00000028280a722b */ /* 0x000fd0000000000a */
[----:B------:R-:W-:-:S08]  /*0570*/  DFMA R10, R38, R38, R10 ;  /* 0x00000026260a722b */ /* 0x000fd0000000000a */
[C---:B------:R-:W-:Y:S02]  /*0580*/  DMUL R30, R10.reuse, 4 ;  /* 0x401000000a1e7828 */ /* 0x040fe40000000000 */
[----:B------:R-:W-:Y:S01]  /*0590*/  DADD R28, R10, R10 ;  /* 0x000000000a1c7229 */ /* 0x000fe2000000000a */
[----:B------:R-:W-:Y:S10]  /*05a0*/  BRA.U !UP0, `(.L_x_5) ;  /* 0x0000000d08787547 */ /* 0x000ff4000b800000 */
[----:B------:R-:W0:Y:S01]  /*05b0*/  LDCU.64 UR6, c[0x0][0x380] ;  /* 0x00007000ff0677ac */ /* 0x000e220008000a00 */
[----:B------:R-:W-:Y:S01]  /*05c0*/  PRMT R9, RZ, 0x7610, R9 ;  /* 0x00007610ff097816 */ /* 0x000fe20000000009 */
[----:B------:R-:W-:Y:S01]  /*05d0*/  IMAD.MOV.U32 R19, RZ, RZ, 0x1 ;  /* 0x00000001ff137424 */ /* 0x000fe200078e00ff */
[----:B------:R-:W-:Y:S01]  /*05e0*/  ULOP3.LUT UR4, UR4, 0x7ffffffe, URZ, 0xc0, !UPT ;  /* 0x7ffffffe04047892 */ /* 0x000fe2000f8ec0ff */
[----:B------:R-:W-:Y:S01]  /*05f0*/  IMAD.MOV.U32 R49, RZ, RZ, RZ ;  /* 0x000000ffff317224 */ /* 0x000fe200078e00ff */
[----:B------:R-:W1:Y:S01]  /*0600*/  LDCU.64 UR10, c[0x0][0x3b8] ;  /* 0x00007700ff0a77ac */ /* 0x000e620008000a00 */
[----:B------:R-:W2:Y:S01]  /*0610*/  LDCU.128 UR12, c[0x0][0x3c0] ;  /* 0x00007800ff0c77ac */ /* 0x000ea20008000c00 */
[----:B------:R-:W-:Y:S02]  /*0620*/  UIADD3 UR4, UPT, UPT, -UR4, URZ, URZ ;  /* 0x000000ff04047290 */ /* 0x000fe4000fffe1ff */
[----:B0-----:R-:W-:-:S04]  /*0630*/  UIADD3 UR5, UP0, UPT, UR6, 0x28, URZ ;  /* 0x0000002806057890 */ /* 0x001fc8000ff1e0ff */
[----:B------:R-:W-:Y:S02]  /*0640*/  UIADD3.X UR6, UPT, UPT, URZ, UR7, URZ, UP0, !UPT ;  /* 0x00000007ff067290 */ /* 0x000fe400087fe4ff */
[----:B------:R-:W-:-:S04]  /*0650*/  IMAD.U32 R26, RZ, RZ, UR5 ;  /* 0x00000005ff1a7e24 */ /* 0x000fc8000f8e00ff */
[----:B-12---:R-:W-:-:S07]  /*0660*/  IMAD.U32 R27, RZ, RZ, UR6 ;  /* 0x00000006ff1b7e24 */ /* 0x006fce000f8e00ff */
.L_x_18:
[----:B------:R-:W2:Y:S01]  /*0670*/  LDG.E.64 R56, desc[UR8][R26.64+-0x20] ;  /* 0xffffe0081a387981 */ /* 0x000ea2000c1e1b00 */
[----:B------:R-:W0:Y:S03]  /*0680*/  LDC.64 R14, c[0x0][0x3c0] ;  /* 0x0000f000ff0e7b82 */ /* 0x000e260000000a00 */
[----:B------:R-:W3:Y:S04]  /*0690*/  LDG.E.64 R58, desc[UR8][R26.64+-0x28] ;  /* 0xffffd8081a3a7981 */ /* 0x000ee8000c1e1b00 */
[----:B------:R-:W4:Y:S01]  /*06a0*/  LDG.E.64 R10, desc[UR8][R26.64+-0x18] ;  /* 0xffffe8081a0a7981 */ /* 0x000f22000c1e1b00 */
[----:B------:R-:W1:Y:S03]  /*06b0*/  LDC.64 R16, c[0x0][0x3b8] ;  /* 0x0000ee00ff107b82 */ /* 0x000e660000000a00 */
[----:B------:R-:W5:Y:S01]  /*06c0*/  LDG.E.64 R12, desc[UR8][R26.64+-0x10] ;  /* 0xfffff0081a0c7981 */ /* 0x000f62000c1e1b00 */
[----:B------:R-:W-:Y:S01]  /*06d0*/  UMOV UR6, 0xe2308c3a ;  /* 0xe2308c3a00067882 */ /* 0x000fe20000000000 */
[----:B------:R-:W-:Y:S01]  /*06e0*/  UMOV UR7, 0x3e45798e ;  /* 0x3e45798e00077882 */ /* 0x000fe20000000000 */
[----:B------:R-:W-:Y:S01]  /*06f0*/  UIADD3 UR4, UPT, UPT, UR4, 0x2, URZ ;  /* 0x0000000204047890 */ /* 0x000fe2000fffe0ff */
[----:B------:R-:W-:Y:S01]  /*0700*/  BSSY.RECONVERGENT B1, `(.L_x_6) ;  /* 0x000005d000017945 */ /* 0x000fe20003800200 */
[----:B------:R-:W4:Y:S02]  /*0710*/  LDC.64 R50, c[0x0][0x3c8] ;  /* 0x0000f200ff327b82 */ /* 0x000f240000000a00 */
[----:B------:R-:W-:Y:S01]  /*0720*/  UISETP.NE.AND UP0, UPT, UR4, URZ, UPT ;  /* 0x000000ff0400728c */ /* 0x000fe2000bf05270 */
[----:B--2---:R-:W-:-:S02]  /*0730*/  DMUL R52, R56, R56 ;  /* 0x0000003838347228 */ /* 0x004fc40000000000 */
[----:B0-----:R-:W-:-:S06]  /*0740*/  DMUL R54, R56, R14 ;  /* 0x0000000e38367228 */ /* 0x001fcc0000000000 */
[C---:B---3--:R-:W-:Y:S02]  /*0750*/  DFMA R52, R58.reuse, R58, R52 ;  /* 0x0000003a3a34722b */ /* 0x048fe40000000034 */
[----:B-1----:R-:W-:-:S06]  /*0760*/  DFMA R54, R58, R16, R54 ;  /* 0x000000103a36722b */ /* 0x002fcc0000000036 */
[C---:B----4-:R-:W-:Y:S02]  /*0770*/  DFMA R52, R10.reuse, R10, R52 ;  /* 0x0000000a0a34722b */ /* 0x050fe40000000034 */
[----:B------:R-:W-:-:S06]  /*0780*/  DFMA R54, R10, R50, R54 ;  /* 0x000000320a36722b */ /* 0x000fcc0000000036 */
[----:B------:R-:W-:Y:S02]  /*0790*/  DFMA R52, R16, R16, R52 ;  /* 0x000000101034722b */ /* 0x000fe40000000034 */
[----:B------:R-:W-:Y:S02]  /*07a0*/  DADD R54, R54, R54 ;  /* 0x0000000036367229 */ /* 0x000fe40000000036 */
[----:B------:R-:W-:-:S04]  /*07b0*/  DADD R16, -R58, R16 ;  /* 0x000000003a107229 */ /* 0x000fc80000000110 */
[----:B------:R-:W-:Y:S02]  /*07c0*/  DFMA R52, R14, R14, R52 ;  /* 0x0000000e0e34722b */ /* 0x000fe40000000034 */
[----:B------:R-:W-:-:S06]  /*07d0*/  DADD R14, -R56, R14 ;  /* 0x00000000380e7229 */ /* 0x000fcc000000010e */
[----:B------:R-:W-:Y:S02]  /*07e0*/  DFMA R52, R50, R50, R52 ;  /* 0x000000323234722b */ /* 0x000fe40000000034 */
[----:B------:R-:W-:Y:S02]  /*07f0*/  DMUL R14, R34, R14 ;  /* 0x0000000e220e7228 */ /* 0x000fe40000000000 */
[----:B------:R-:W-:-:S04]  /*0800*/  DADD R50, -R10, R50 ;  /* 0x000000000a327229 */ /* 0x000fc80000000132 */
[----:B------:R-:W-:Y:S02]  /*0810*/  DADD R52, R52, -R54 ;  /* 0x0000000034347229 */ /* 0x000fe40000000836 */
[----:B------:R-:W-:-:S06]  /*0820*/  DFMA R14, R36, R16, R14 ;  /* 0x00000010240e722b */ /* 0x000fcc000000000e */
[----:B-----5:R-:W-:Y:S02]  /*0830*/  DFMA R52, -R12, R12, R52 ;  /* 0x0000000c0c34722b */ /* 0x020fe40000000134 */
[----:B------:R-:W-:-:S06]  /*0840*/  DFMA R50, R32, R50, R14 ;  /* 0x000000322032722b */ /* 0x000fcc000000000e */
[----:B------:R-:W-:-:S08]  /*0850*/  DMUL R16, R30, R52 ;  /* 0x000000341e107228 */ /* 0x000fd00000000000 */
[----:B------:R-:W-:-:S08]  /*0860*/  DFMA R16, R50, R50, -R16 ;  /* 0x000000323210722b */ /* 0x000fd00000000810 */
[C---:B------:R-:W-:Y:S02]  /*0870*/  DSETP.GEU.AND P0, PT, R16.reuse, RZ, PT ;  /* 0x000000ff1000722a */ /* 0x040fe40003f0e000 */
[----:B------:R-:W-:-:S14]  /*0880*/  DSETP.GEU.AND P1, PT, |R16|, UR6, PT ;  /* 0x0000000610007e2a */ /* 0x000fdc000bf2e200 */
[----:B------:R-:W-:Y:S05]  /*0890*/  @!P0 BRA P1, `(.L_x_7) ;  /* 0x00000004000c8947 */ /* 0x000fea0000800000 */
[----:B------:R-:W0:Y:S01]  /*08a0*/  MUFU.RSQ64H R53, R17 ;  /* 0x0000001100357308 */ /* 0x000e220000001c00 */
[----:B------:R-:W-:Y:S01]  /*08b0*/  VIADD R52, R17, 0xfcb00000 ;  /* 0xfcb0000011347836 */ /* 0x000fe20000000000 */
[----:B------:R-:W-:Y:S01]  /*08c0*/  MOV R54, 0x0 ;  /* 0x0000000000367802 */ /* 0x000fe20000000f00 */
[----:B------:R-:W-:Y:S01]  /*08d0*/  IMAD.MOV.U32 R55, RZ, RZ, 0x3fd80000 ;  /* 0x3fd80000ff377424 */ /* 0x000fe200078e00ff */
[----:B------:R-:W-:Y:S02]  /*08e0*/  BSSY.RECONVERGENT B2, `(.L_x_8) ;  /* 0x0000013000027945 */ /* 0x000fe40003800200 */
[----:B------:R-:W-:Y:S01]  /*08f0*/  ISETP.GE.U32.AND P0, PT, R52, 0x7ca00000, PT ;  /* 0x7ca000003400780c */ /* 0x000fe20003f06070 */
[----:B0-----:R-:W-:-:S08]  /*0900*/  DMUL R10, R52, R52 ;  /* 0x00000034340a7228 */ /* 0x001fd00000000000 */
[----:B------:R-:W-:-:S08]  /*0910*/  DFMA R10, R16, -R10, 1 ;  /* 0x3ff00000100a742b */ /* 0x000fd0000000080a */
[----:B------:R-:W-:Y:S02]  /*0920*/  DFMA R54, R10, R54, 0.5 ;  /* 0x3fe000000a36742b */ /* 0x000fe40000000036 */
[----:B------:R-:W-:-:S08]  /*0930*/  DMUL R10, R52, R10 ;  /* 0x0000000a340a7228 */ /* 0x000fd00000000000 */
[----:B------:R-:W-:-:S08]  /*0940*/  DFMA R54, R54, R10, R52 ;  /* 0x0000000a3636722b */ /* 0x000fd00000000034 */
[----:B------:R-:W-:Y:S02]  /*0950*/  DMUL R12, R16, R54 ;  /* 0x00000036100c7228 */ /* 0x000fe40000000000 */
[----:B------:R-:W-:Y:S02]  /*0960*/  VIADD R11, R55, 0xfff00000 ;  /* 0xfff00000370b7836 */ /* 0x000fe40000000000 */
[----:B------:R-:W-:-:S04]  /*0970*/  IMAD.MOV.U32 R10, RZ, RZ, R54 ;  /* 0x000000ffff0a7224 */ /* 0x000fc800078e0036 */
[----:B------:R-:W-:-:S08]  /*0980*/  DFMA R14, R12, -R12, R16 ;  /* 0x8000000c0c0e722b */ /* 0x000fd00000000010 */
[----:B------:R-:W-:Y:S01]  /*0990*/  DFMA R56, R14, R10, R12 ;  /* 0x0000000a0e38722b */ /* 0x000fe2000000000c */
[----:B------:R-:W-:Y:S10]  /*09a0*/  @!P0 BRA `(.L_x_9) ;  /* 0x0000000000188947 */ /* 0x000ff40003800000 */
[----:B------:R-:W-:Y:S01]  /*09b0*/  IMAD.MOV.U32 R18, RZ, RZ, R54 ;  /* 0x000000ffff127224 */ /* 0x000fe200078e0036 */
[----:B------:R-:W-:Y:S01]  /*09c0*/  MOV R48, 0x9f0 ;  /* 0x000009f000307802 */ /* 0x000fe20000000f00 */
[----:B------:R-:W-:-:S07]  /*09d0*/  IMAD.MOV.U32 R10, RZ, RZ, R52 ;  /* 0x000000ffff0a7224 */ /* 0x000fce00078e0034 */
[----:B------:R-:W-:Y:S05]  /*09e0*/  CALL.REL.NOINC `($__internal_1_$__cuda_sm20_dsqrt_rn_f64_mediumpath_v1) ;  /* 0x0000003400e07944 */ /* 0x000fea0003c00000 */
[----:B------:R-:W-:Y:S01]  /*09f0*/  MOV R56, R10 ;  /* 0x0000000a00387202 */ /* 0x000fe20000000f00 */
[----:B------:R-:W-:-:S07]  /*0a00*/  IMAD.MOV.U32 R57, RZ, RZ, R11 ;  /* 0x000000ffff397224 */ /* 0x000fce00078e000b */
.L_x_9:
[----:B------:R-:W-:Y:S05]  /*0a10*/  BSYNC.RECONVERGENT B2 ;  /* 0x0000000000027941 */ /* 0x000fea0003800200 */
.L_x_8:
[----:B------:R-:W0:Y:S01]  /*0a20*/  MUFU.RCP64H R11, R29 ;  /* 0x0000001d000b7308 */ /* 0x000e220000001800 */
[----:B------:R-:W-:Y:S01]  /*0a30*/  IMAD.MOV.U32 R10, RZ, RZ, 0x1 ;  /* 0x00000001ff0a7424 */ /* 0x000fe200078e00ff */
[----:B------:R-:W-:Y:S01]  /*0a40*/  DADD R14, -R50, -R56 ;  /* 0x00000000320e7229 */ /* 0x000fe20000000938 */
[----:B------:R-:W-:Y:S09]  /*0a50*/  BSSY.RECONVERGENT B2, `(.L_x_10) ;  /* 0x0000012000027945 */ /* 0x000ff20003800200 */
[----:B------:R-:W-:Y:S01]  /*0a60*/  FSETP.GEU.AND P1, PT, |R15|, 6.5827683646048100446e-37, PT ;  /* 0x036000000f00780b */ /* 0x000fe20003f2e200 */
        /* <DEDUP_REMOVED lines=15> */
[----:B------:R-:W-:-:S07]  /*0b60*/  IMAD.MOV.U32 R10, RZ, RZ, R12 ;  /* 0x000000ffff0a7224 */ /* 0x000fce00078e000c */
.L_x_11:
[----:B------:R-:W-:Y:S05]  /*0b70*/  BSYNC.RECONVERGENT B2 ;  /* 0x0000000000027941 */ /* 0x000fea0003800200 */
.L_x_10:
[----:B------:R-:W-:-:S14]  /*0b80*/  DSETP.GEU.AND P0, PT, R10, RZ, PT ;  /* 0x000000ff0a00722a */ /* 0x000fdc0003f0e000 */
[----:B------:R-:W-:Y:S05]  /*0b90*/  @!P0 BRA `(.L_x_7) ;  /* 0x00000000004c8947 */ /* 0x000fea0003800000 */
[----:B------:R-:W-:Y:S01]  /*0ba0*/  LOP3.LUT P0, RZ, R9, 0xff, RZ, 0xc0, !PT ;  /* 0x000000ff09ff7812 */ /* 0x000fe2000780c0ff */
[-C--:B------:R-:W-:Y:S01]  /*0bb0*/  DFMA R12, R38, R10.reuse, UR14 ;  /* 0x0000000e260c7e2b */ /* 0x080fe2000800000a */
[----:B------:R-:W-:Y:S01]  /*0bc0*/  IADD3 R9, P1, PT, R19, -0x1, RZ ;  /* 0xffffffff13097810 */ /* 0x000fe20007f3e0ff */
[-C--:B------:R-:W-:Y:S02]  /*0bd0*/  DFMA R14, R40, R10.reuse, UR10 ;  /* 0x0000000a280e7e2b */ /* 0x080fe4000800000a */
[----:B------:R-:W-:-:S08]  /*0be0*/  DFMA R16, R42, R10, UR12 ;  /* 0x0000000c2a107e2b */ /* 0x000fd0000800000a */
[----:B------:R-:W-:-:S06]  /*0bf0*/  DSETP.LT.OR P0, PT, R10, R24, !P0 ;  /* 0x000000180a00722a */ /* 0x000fcc0004701400 */
[----:B------:R-:W-:Y:S02]  /*0c00*/  FSEL R20, R12, R20, P0 ;  /* 0x000000140c147208 */ /* 0x000fe40000000000 */
[----:B------:R-:W-:Y:S02]  /*0c10*/  FSEL R21, R13, R21, P0 ;  /* 0x000000150d157208 */ /* 0x000fe40000000000 */
[----:B------:R-:W-:Y:S02]  /*0c20*/  MOV R12, 0x1 ;  /* 0x00000001000c7802 */ /* 0x000fe40000000f00 */
[----:B------:R-:W-:Y:S02]  /*0c30*/  IADD3.X R13, PT, PT, R49, -0x1, RZ, P1, !PT ;  /* 0xffffffff310d7810 */ /* 0x000fe40000ffe4ff */
[----:B------:R-:W-:Y:S02]  /*0c40*/  SEL R6, R9, R6, P0 ;  /* 0x0000000609067207 */ /* 0x000fe40000000000 */
[----:B------:R-:W-:-:S02]  /*0c50*/  FSEL R22, R14, R22, P0 ;  /* 0x000000160e167208 */ /* 0x000fc40000000000 */
[----:B------:R-:W-:Y:S02]  /*0c60*/  FSEL R23, R15, R23, P0 ;  /* 0x000000170f177208 */ /* 0x000fe40000000000 */
[----:B------:R-:W-:Y:S02]  /*0c70*/  FSEL R46, R16, R46, P0 ;  /* 0x0000002e102e7208 */ /* 0x000fe40000000000 */
[----:B------:R-:W-:Y:S02]  /*0c80*/  FSEL R47, R17, R47, P0 ;  /* 0x0000002f112f7208 */ /* 0x000fe40000000000 */
[----:B------:R-:W-:Y:S02]  /*0c90*/  FSEL R24, R10, R24, P0 ;  /* 0x000000180a187208 */ /* 0x000fe40000000000 */
[----:B------:R-:W-:Y:S02]  /*0ca0*/  FSEL R25, R11, R25, P0 ;  /* 0x000000190b197208 */ /* 0x000fe40000000000 */
[----:B------:R-:W-:-:S02]  /*0cb0*/  SEL R0, R13, R0, P0 ;  /* 0x000000000d007207 */ /* 0x000fc40000000000 */
[----:B------:R-:W-:-:S07]  /*0cc0*/  PRMT R9, R12, 0x7610, R9 ;  /* 0x000076100c097816 */ /* 0x000fce0000000009 */
.L_x_7:
[----:B------:R-:W-:Y:S05]  /*0cd0*/  BSYNC.RECONVERGENT B1 ;  /* 0x0000000000017941 */ /* 0x000fea0003800200 */
.L_x_6:
        /* <DEDUP_REMOVED lines=8> */
[----:B------:R-:W-:Y:S02]  /*0d60*/  BSSY.RECONVERGENT B1, `(.L_x_12) ;  /* 0x0000059000017945 */ /* 0x000fe40003800200 */
[----:B------:R-:W4:Y:S01]  /*0d70*/  LDC.64 R50, c[0x0][0x3c8] ;  /* 0x0000f200ff327b82 */ /* 0x000f220000000a00 */
        /* <DEDUP_REMOVED lines=25> */
[----:B------:R-:W-:Y:S01]  /*0f10*/  BSSY.RECONVERGENT B2, `(.L_x_14) ;  /* 0x0000015000027945 */ /* 0x000fe20003800200 */
[----:B------:R-:W-:Y:S02]  /*0f20*/  IMAD.MOV.U32 R54, RZ, RZ, 0x0 ;  /* 0x00000000ff367424 */ /* 0x000fe400078e00ff */
[----:B------:R-:W-:Y:S01]  /*0f30*/  IMAD.MOV.U32 R55, RZ, RZ, 0x3fd80000 ;  /* 0x3fd80000ff377424 */ /* 0x000fe200078e00ff */
        /* <DEDUP_REMOVED lines=12> */
[----:B------:R-:W-:Y:S01]  /*1000*/  MOV R18, R54 ;  /* 0x0000003600127202 */ /* 0x000fe20000000f00 */
[----:B------:R-:W-:Y:S01]  /*1010*/  IMAD.MOV.U32 R10, RZ, RZ, R52 ;  /* 0x000000ffff0a7224 */ /* 0x000fe200078e0034 */
[----:B------:R-:W-:-:S07]  /*1020*/  MOV R48, 0x1040 ;  /* 0x0000104000307802 */ /* 0x000fce0000000f00 */
[----:B------:R-:W-:Y:S05]  /*1030*/  CALL.REL.NOINC `($__internal_1_$__cuda_sm20_dsqrt_rn_f64_mediumpath_v1) ;  /* 0x00000030004c7944 */ /* 0x000fea0003c00000 */
[----:B------:R-:W-:Y:S02]  /*1040*/  IMAD.MOV.U32 R56, RZ, RZ, R10 ;  /* 0x000000ffff387224 */ /* 0x000fe400078e000a */
[----:B------:R-:W-:-:S07]  /*1050*/  IMAD.MOV.U32 R57, RZ, RZ, R11 ;  /* 0x000000ffff397224 */ /* 0x000fce00078e000b */
.L_x_15:
[----:B------:R-:W-:Y:S05]  /*1060*/  BSYNC.RECONVERGENT B2 ;  /* 0x0000000000027941 */ /* 0x000fea0003800200 */
.L_x_14:
        /* <DEDUP_REMOVED lines=17> */
[----:B------:R-:W-:Y:S02]  /*1180*/  MOV R13, R29 ;  /* 0x0000001d000d7202 */ /* 0x000fe40000000f00 */
[----:B------:R-:W-:-:S07]  /*1190*/  MOV R10, 0x11b0 ;  /* 0x000011b0000a7802 */ /* 0x000fce0000000f00 */
[----:B------:R-:W-:Y:S05]  /*11a0*/  CALL.REL.NOINC `($__internal_0_$__cuda_sm20_div_rn_f64_full) ;  /* 0x0000002800607944 */ /* 0x000fea0003c00000 */
[----:B------:R-:W-:-:S07]  /*11b0*/  IMAD.MOV.U32 R10, RZ, RZ, R12 ;  /* 0x000000ffff0a7224 */ /* 0x000fce00078e000c */
.L_x_17:
[----:B------:R-:W-:Y:S05]  /*11c0*/  BSYNC.RECONVERGENT B2 ;  /* 0x0000000000027941 */ /* 0x000fea0003800200 */
.L_x_16:
[----:B------:R-:W-:-:S14]  /*11d0*/  DSETP.GEU.AND P0, PT, R10, RZ, PT ;  /* 0x000000ff0a00722a */ /* 0x000fdc0003f0e000 */
[----:B------:R-:W-:Y:S05]  /*11e0*/  @!P0 BRA `(.L_x_13) ;  /* 0x0000000000408947 */ /* 0x000fea0003800000 */
[----:B------:R-:W-:Y:S01]  /*11f0*/  LOP3.LUT P0, RZ, R9, 0xff, RZ, 0xc0, !PT ;  /* 0x000000ff09ff7812 */ /* 0x000fe2000780c0ff */
[-C--:B------:R-:W-:Y:S01]  /*1200*/  DFMA R14, R40, R10.reuse, UR10 ;  /* 0x0000000a280e7e2b */ /* 0x080fe2000800000a */
[----:B------:R-:W-:Y:S01]  /*1210*/  IMAD.MOV.U32 R9, RZ, RZ, 0x1 ;  /* 0x00000001ff097424 */ /* 0x000fe200078e00ff */
[-C--:B------:R-:W-:Y:S02]  /*1220*/  DFMA R16, R42, R10.reuse, UR12 ;  /* 0x0000000c2a107e2b */ /* 0x080fe4000800000a */
[----:B------:R-:W-:-:S08]  /*1230*/  DFMA R12, R38, R10, UR14 ;  /* 0x0000000e260c7e2b */ /* 0x000fd0000800000a */
[----:B------:R-:W-:-:S06]  /*1240*/  DSETP.LT.OR P0, PT, R10, R24, !P0 ;  /* 0x000000180a00722a */ /* 0x000fcc0004701400 */
[----:B------:R-:W-:Y:S02]  /*1250*/  FSEL R22, R14, R22, P0 ;  /* 0x000000160e167208 */ /* 0x000fe40000000000 */
[----:B------:R-:W-:Y:S02]  /*1260*/  FSEL R23, R15, R23, P0 ;  /* 0x000000170f177208 */ /* 0x000fe40000000000 */
[----:B------:R-:W-:Y:S02]  /*1270*/  FSEL R46, R16, R46, P0 ;  /* 0x0000002e102e7208 */ /* 0x000fe40000000000 */
[----:B------:R-:W-:Y:S02]  /*1280*/  FSEL R47, R17, R47, P0 ;  /* 0x0000002f112f7208 */ /* 0x000fe40000000000 */
[----:B------:R-:W-:Y:S02]  /*1290*/  FSEL R20, R12, R20, P0 ;  /* 0x000000140c147208 */ /* 0x000fe40000000000 */
[----:B------:R-:W-:-:S02]  /*12a0*/  FSEL R21, R13, R21, P0 ;  /* 0x000000150d157208 */ /* 0x000fc40000000000 */
[----:B------:R-:W-:Y:S02]  /*12b0*/  FSEL R24, R10, R24, P0 ;  /* 0x000000180a187208 */ /* 0x000fe40000000000 */
[----:B------:R-:W-:Y:S02]  /*12c0*/  FSEL R25, R11, R25, P0 ;  /* 0x000000190b197208 */ /* 0x000fe40000000000 */
[----:B------:R-:W-:Y:S02]  /*12d0*/  SEL R6, R19, R6, P0 ;  /* 0x0000000613067207 */ /* 0x000fe40000000000 */
[----:B------:R-:W-:-:S07]  /*12e0*/  SEL R0, R49, R0, P0 ;  /* 0x0000000031007207 */ /* 0x000fce0000000000 */
.L_x_13:
[----:B------:R-:W-:Y:S05]  /*12f0*/  BSYNC.RECONVERGENT B1 ;  /* 0x0000000000017941 */ /* 0x000fea0003800200 */
.L_x_12:
[----:B------:R-:W-:Y:S02]  /*1300*/  IADD3 R19, P0, PT, R19, 0x2, RZ ;  /* 0x0000000213137810 */ /* 0x000fe40007f1e0ff */
[----:B------:R-:W-:-:S03]  /*1310*/  IADD3 R26, P1, PT, R26, 0x50, RZ ;  /* 0x000000501a1a7810 */ /* 0x000fc60007f3e0ff */
[----:B------:R-:W-:Y:S02]  /*1320*/  IMAD.X R49, RZ, RZ, R49, P0 ;  /* 0x000000ffff317224 */ /* 0x000fe400000e0631 */
[----:B------:R-:W-:Y:S01]  /*1330*/  IMAD.X R27, RZ, RZ, R27, P1 ;  /* 0x000000ffff1b7224 */ /* 0x000fe200008e061b */
[----:B------:R-:W-:Y:S07]  /*1340*/  BRA.U UP0, `(.L_x_18) ;  /* 0xfffffff100c87547 */ /* 0x000fee000b83ffff */
[----:B------:R-:W0:Y:S01]  /*1350*/  LDCU UR4, c[0x0][0x388] ;  /* 0x00007100ff0477ac */ /* 0x000e220008000800 */
[----:B------:R-:W-:Y:S01]  /*1360*/  MOV R27, RZ ;  /* 0x000000ff001b7202 */ /* 0x000fe20000000f00 */
[----:B0-----:R-:W-:-:S06]  /*1370*/  ULOP3.LUT UR5, UR4, 0x7ffffffe, URZ, 0xc0, !UPT ;  /* 0x7ffffffe04057892 */ /* 0x001fcc000f8ec0ff */
[----:B------:R-:W-:-:S07]  /*1380*/  IMAD.U32 R26, RZ, RZ, UR5 ;  /* 0x00000005ff1a7e24 */ /* 0x000fce000f8e00ff */
.L_x_5:
[----:B------:R-:W-:-:S04]  /*1390*/  ULOP3.LUT UR4, UR4, 0x1, URZ, 0xc0, !UPT ;  /* 0x0000000104047892 */ /* 0x000fc8000f8ec0ff */
[----:B------:R-:W-:-:S09]  /*13a0*/  UISETP.NE.U32.AND UP0, UPT, UR4, 0x1, UPT ;  /* 0x000000010400788c */ /* 0x000fd2000bf05070 */
[----:B------:R-:W-:Y:S05]  /*13b0*/  BRA.U UP0, `(.L_x_19) ;  /* 0x0000000500a07547 */ /* 0x000fea000b800000 */
[----:B------:R-:W0:Y:S01]  /*13c0*/  LDC.64 R56, c[0x0][0x380] ;  /* 0x0000e000ff387b82 */ /* 0x000e220000000a00 */
[----:B------:R-:W-:-:S07]  /*13d0*/  IMAD R11, R27, 0x28, RZ ;  /* 0x000000281b0b7824 */ /* 0x000fce00078e02ff */
[----:B------:R-:W1:Y:S08]  /*13e0*/  LDC.64 R52, c[0x0][0x3c0] ;  /* 0x0000f000ff347b82 */ /* 0x000e700000000a00 */
[----:B------:R-:W2:Y:S01]  /*13f0*/  LDC.64 R12, c[0x0][0x3b8] ;  /* 0x0000ee00ff0c7b82 */ /* 0x000ea20000000a00 */
[----:B0-----:R-:W-:-:S04]  /*1400*/  IMAD.WIDE.U32 R56, R26, 0x28, R56 ;  /* 0x000000281a387825 */ /* 0x001fc800078e0038 */
[----:B------:R-:W-:-:S03]  /*1410*/  IMAD.IADD R57, R57, 0x1, R11 ;  /* 0x0000000139397824 */ /* 0x000fc600078e020b */
[----:B------:R-:W0:Y:S02]  /*1420*/  LDC.64 R10, c[0x0][0x3c8] ;  /* 0x0000f200ff0a7b82 */ /* 0x000e240000000a00 */
[----:B------:R-:W3:Y:S04]  /*1430*/  LDG.E.64 R50, desc[UR8][R56.64+0x8] ;  /* 0x0000080838327981 */ /* 0x000ee8000c1e1b00 */
[----:B------:R-:W4:Y:S04]  /*1440*/  LDG.E.64 R48, desc[UR8][R56.64] ;  /* 0x0000000838307981 */ /* 0x000f28000c1e1b00 */
[----:B------:R-:W5:Y:S04]  /*1450*/  LDG.E.64 R16, desc[UR8][R56.64+0x10] ;  /* 0x0000100838107981 */ /* 0x000f68000c1e1b00 */
[----:B------:R-:W2:Y:S01]  /*1460*/  LDG.E.64 R14, desc[UR8][R56.64+0x18] ;  /* 0x00001808380e7981 */ /* 0x000ea2000c1e1b00 */
[----:B------:R-:W-:Y:S01]  /*1470*/  UMOV UR4, 0xe2308c3a ;  /* 0xe2308c3a00047882 */ /* 0x000fe20000000000 */
[----:B------:R-:W-:Y:S01]  /*1480*/  UMOV UR5, 0x3e45798e ;  /* 0x3e45798e00057882 */ /* 0x000fe20000000000 */
[----:B------:R-:W-:Y:S01]  /*1490*/  BSSY.RECONVERGENT B1, `(.L_x_19) ;  /* 0x000005a000017945 */ /* 0x000fe20003800200 */
[----:B---3--:R-:W-:-:S08]  /*14a0*/  DMUL R18, R50, R50 ;  /* 0x0000003232127228 */ /* 0x008fd00000000000 */
[----:B----4-:R-:W-:Y:S02]  /*14b0*/  DFMA R54, R48, R48, R18 ;  /* 0x000000303036722b */ /* 0x010fe40000000012 */
[C---:B-1----:R-:W-:Y:S02]  /*14c0*/  DMUL R18, R50.reuse, R52 ;  /* 0x0000003432127228 */ /* 0x042fe40000000000 */
[----:B------:R-:W-:-:S04]  /*14d0*/  DADD R50, -R50, R52 ;  /* 0x0000000032327229 */ /* 0x000fc80000000134 */
[----:B-----5:R-:W-:Y:S02]  /*14e0*/  DFMA R54, R16, R16, R54 ;  /* 0x000000101036722b */ /* 0x020fe40000000036 */
[----:B--2---:R-:W-:Y:S02]  /*14f0*/  DFMA R18, R48, R12, R18 ;  /* 0x0000000c3012722b */ /* 0x004fe40000000012 */
[----:B------:R-:W-:-:S04]  /*1500*/  DMUL R50, R34, R50 ;  /* 0x0000003222327228 */ /* 0x000fc80000000000 */
[----:B------:R-:W-:Y:S02]  /*1510*/  DFMA R54, R12, R12, R54 ;  /* 0x0000000c0c36722b */ /* 0x000fe40000000036 */
[----:B0-----:R-:W-:Y:S02]  /*1520*/  DFMA R18, R16, R10, R18 ;  /* 0x0000000a1012722b */ /* 0x001fe40000000012 */
[----:B------:R-:W-:-:S04]  /*1530*/  DADD R12, -R48, R12 ;  /* 0x00000000300c7229 */ /* 0x000fc8000000010c */
[----:B------:R-:W-:Y:S02]  /*1540*/  DFMA R54, R52, R52, R54 ;  /* 0x000000343436722b */ /* 0x000fe40000000036 */
[----:B------:R-:W-:Y:S02]  /*1550*/  DADD R18, R18, R18 ;  /* 0x0000000012127229 */ /* 0x000fe40000000012 */
[----:B------:R-:W-:-:S04]  /*1560*/  DFMA R12, R36, R12, R50 ;  /* 0x0000000c240c722b */ /* 0x000fc80000000032 */
[----:B------:R-:W-:Y:S02]  /*1570*/  DFMA R54, R10, R10, R54 ;  /* 0x0000000a0a36722b */ /* 0x000fe40000000036 */
[----:B------:R-:W-:-:S06]  /*1580*/  DADD R10, -R16, R10 ;  /* 0x00000000100a7229 */ /* 0x000fcc000000010a */
[----:B------:R-:W-:Y:S02]  /*1590*/  DADD R18, R54, -R18 ;  /* 0x0000000036127229 */ /* 0x000fe40000000812 */
[----:B------:R-:W-:-:S06]  /*15a0*/  DFMA R32, R32, R10, R12 ;  /* 0x0000000a2020722b */ /* 0x000fcc000000000c */
[----:B------:R-:W-:-:S08]  /*15b0*/  DFMA R18, -R14, R14, R18 ;  /* 0x0000000e0e12722b */ /* 0x000fd00000000112 */
        /* <DEDUP_REMOVED lines=17> */
[----:B------:R-:W-:Y:S01]  /*16d0*/  VIADD R19, R31, 0xfff00000 ;  /* 0xfff000001f137836 */ /* 0x000fe20000000000 */
[----:B------:R-:W-:-:S05]  /*16e0*/  MOV R18, R30 ;  /* 0x0000001e00127202 */ /* 0x000fca0000000f00 */
[----:B------:R-:W-:-:S08]  /*16f0*/  DFMA R34, R12, -R12, R16 ;  /* 0x8000000c0c22722b */ /* 0x000fd00000000010 */
[----:B------:R-:W-:Y:S01]  /*1700*/  DFMA R14, R34, R18, R12 ;  /* 0x00000012220e722b */ /* 0x000fe2000000000c */
[----:B------:R-:W-:Y:S10]  /*1710*/  @!P0 BRA `(.L_x_22) ;  /* 0x0000000000208947 */ /* 0x000ff40003800000 */
[----:B------:R-:W-:Y:S01]  /*1720*/  IMAD.MOV.U32 R18, RZ, RZ, R30 ;  /* 0x000000ffff127224 */ /* 0x000fe200078e001e */
[----:B------:R-:W-:Y:S01]  /*1730*/  MOV R48, 0x1780 ;  /* 0x0000178000307802 */ /* 0x000fe20000000f00 */
[----:B------:R-:W-:Y:S02]  /*1740*/  IMAD.MOV.U32 R14, RZ, RZ, R34 ;  /* 0x000000ffff0e7224 */ /* 0x000fe400078e0022 */
[----:B------:R-:W-:Y:S02]  /*1750*/  IMAD.MOV.U32 R15, RZ, RZ, R35 ;  /* 0x000000ffff0f7224 */ /* 0x000fe400078e0023 */
[----:B------:R-:W-:-:S07]  /*1760*/  IMAD.MOV.U32 R11, RZ, RZ, R19 ;  /* 0x000000ffff0b7224 */ /* 0x000fce00078e0013 */
[----:B------:R-:W-:Y:S05]  /*1770*/  CALL.REL.NOINC `($__internal_1_$__cuda_sm20_dsqrt_rn_f64_mediumpath_v1) ;  /* 0x00000028007c7944 */ /* 0x000fea0003c00000 */
[----:B------:R-:W-:Y:S01]  /*1780*/  IMAD.MOV.U32 R14, RZ, RZ, R10 ;  /* 0x000000ffff0e7224 */ /* 0x000fe200078e000a */
[----:B------:R-:W-:-:S07]  /*1790*/  MOV R15, R11 ;  /* 0x0000000b000f7202 */ /* 0x000fce0000000f00 */
.L_x_22:
[----:B------:R-:W-:Y:S05]  /*17a0*/  BSYNC.RECONVERGENT B2 ;  /* 0x0000000000027941 */ /* 0x000fea0003800200 */
.L_x_21:
        /* <DEDUP_REMOVED lines=21> */
.L_x_24:
[----:B------:R-:W-:Y:S05]  /*1900*/  BSYNC.RECONVERGENT B2 ;  /* 0x0000000000027941 */ /* 0x000fea0003800200 */
.L_x_23:
[----:B------:R-:W-:-:S14]  /*1910*/  DSETP.GEU.AND P0, PT, R10, RZ, PT ;  /* 0x000000ff0a00722a */ /* 0x000fdc0003f0e000 */
[----:B------:R-:W-:Y:S05]  /*1920*/  @!P0 BRA `(.L_x_20) ;  /* 0x0000000000408947 */ /* 0x000fea0003800000 */
[----:B------:R-:W0:Y:S01]  /*1930*/  LDCU.128 UR12, c[0x0][0x3c0] ;  /* 0x00007800ff0c77ac */ /* 0x000e220008000c00 */
[----:B------:R-:W-:Y:S01]  /*1940*/  LOP3.LUT P0, RZ, R9, 0xff, RZ, 0xc0, !PT ;  /* 0x000000ff09ff7812 */ /* 0x000fe2000780c0ff */
[----:B------:R-:W-:Y:S01]  /*1950*/  IMAD.MOV.U32 R9, RZ, RZ, 0x1 ;  /* 0x00000001ff097424 */ /* 0x000fe200078e00ff */
[----:B------:R-:W1:Y:S11]  /*1960*/  LDCU.64 UR4, c[0x0][0x3b8] ;  /* 0x00007700ff0477ac */ /* 0x000e760008000a00 */
[----:B------:R-:W-:-:S02]  /*1970*/  DSETP.LT.OR P0, PT, R10, R24, !P0 ;  /* 0x000000180a00722a */ /* 0x000fc40004701400 */
[-C--:B0-----:R-:W-:Y:S02]  /*1980*/  DFMA R38, R38, R10.reuse, UR14 ;  /* 0x0000000e26267e2b */ /* 0x081fe4000800000a */
[-C--:B------:R-:W-:Y:S02]  /*1990*/  DFMA R42, R42, R10.reuse, UR12 ;  /* 0x0000000c2a2a7e2b */ /* 0x080fe4000800000a */
[----:B------:R-:W-:Y:S01]  /*19a0*/  SEL R6, R26, R6, P0 ;  /* 0x000000061a067207 */ /* 0x000fe20000000000 */
[----:B-1----:R-:W-:Y:S01]  /*19b0*/  DFMA R10, R40, R10, UR4 ;  /* 0x00000004280a7e2b */ /* 0x002fe2000800000a */
[----:B------:R-:W-:-:S04]  /*19c0*/  SEL R0, R27, R0, P0 ;  /* 0x000000001b007207 */ /* 0x000fc80000000000 */
[----:B------:R-:W-:Y:S02]  /*19d0*/  FSEL R20, R38, R20, P0 ;  /* 0x0000001426147208 */ /* 0x000fe40000000000 */
[----:B------:R-:W-:Y:S02]  /*19e0*/  FSEL R21, R39, R21, P0 ;  /* 0x0000001527157208 */ /* 0x000fe40000000000 */
[----:B------:R-:W-:Y:S02]  /*19f0*/  FSEL R46, R42, R46, P0 ;  /* 0x0000002e2a2e7208 */ /* 0x000fe40000000000 */
[----:B------:R-:W-:Y:S02]  /*1a00*/  FSEL R47, R43, R47, P0 ;  /* 0x0000002f2b2f7208 */ /* 0x000fe40000000000 */
[----:B------:R-:W-:Y:S02]  /*1a10*/  FSEL R22, R10, R22, P0 ;  /* 0x000000160a167208 */ /* 0x000fe40000000000 */
[----:B------:R-:W-:-:S07]  /*1a20*/  FSEL R23, R11, R23, P0 ;  /* 0x000000170b177208 */ /* 0x000fce0000000000 */
.L_x_20:
[----:B------:R-:W-:Y:S05]  /*1a30*/  BSYNC.RECONVERGENT B1 ;  /* 0x0000000000017941 */ /* 0x000fea0003800200 */
.L_x_19:
[----:B------:R-:W-:-:S04]  /*1a40*/  LOP3.LUT P0, RZ, R9, 0xff, RZ, 0xc0, !PT ;  /* 0x000000ff09ff7812 */ /* 0x000fc8000780c0ff */
[----:B------:R-:W-:-:S13]  /*1a50*/  PLOP3.LUT P0, PT, P0, PT, PT, 0x8, 0x80 ;  /* 0x000000000080781c */ /* 0x000fda000070e170 */
.L_x_4:
[----:B------:R-:W1:Y:S01]  /*1a60*/  LDCU UR11, c[0x0][0x388] ;  /* 0x00007100ff0b77ac */ /* 0x000e620008000800 */
[----:B------:R-:W2:Y:S01]  /*1a70*/  LDCU UR10, c[0x0][0x388] ;  /* 0x00007100ff0a77ac */ /* 0x000ea20008000800 */
[----:B------:R-:W-:Y:S05]  /*1a80*/  @P0 BRA `(.L_x_25) ;  /* 0x0000001400800947 */ /* 0x000fea0003800000 */
[----:B------:R-:W3:Y:S01]  /*1a90*/  LDC.64 R42, c[0x0][0x380] ;  /* 0x0000e000ff2a7b82 */ /* 0x000ee20000000a00 */
[----:B------:R-:W-:Y:S01]  /*1aa0*/  IMAD R3, R0, 0x28, RZ ;  /* 0x0000002800037824 */ /* 0x000fe200078e02ff */
[----:B------:R-:W4:Y:S01]  /*1ab0*/  LDCU UR6, c[0x0][0x388] ;  /* 0x00007100ff0677ac */ /* 0x000f220008000800 */
[----:B------:R-:W0:Y:S01]  /*1ac0*/  LDCU.64 UR4, c[0x0][0x3d0] ;  /* 0x00007a00ff0477ac */ /* 0x000e220008000a00 */
[----:B---3--:R-:W-:-:S05]  /*1ad0*/  IMAD.WIDE.U32 R42, R6, 0x28, R42 ;  /* 0x00000028062a7825 */ /* 0x008fca00078e002a */
[----:B------:R-:W-:-:S05]  /*1ae0*/  IADD3 R43, PT, PT, R43, R3, RZ ;  /* 0x000000032b2b7210 */ /* 0x000fca0007ffe0ff */
[----:B------:R-:W3:Y:S04]  /*1af0*/  LDG.E R24, desc[UR8][R42.64+0x20] ;  /* 0x000020082a187981 */ /* 0x000ee8000c1e1900 */
[----:B------:R1:W5:Y:S01]  /*1b00*/  LDG.E.64 R40, desc[UR8][R42.64+0x18] ;  /* 0x000018082a287981 */ /* 0x000362000c1e1b00 */
[----:B----4-:R-:W-:Y:S01]  /*1b10*/  UISETP.GE.AND UP0, UPT, UR6, 0x1, UPT ;  /* 0x000000010600788c */ /* 0x010fe2000bf06270 */
[----:B0-----:R-:W-:Y:S01]  /*1b20*/  DADD R38, -R22, UR4 ;  /* 0x0000000416267e29 */ /* 0x001fe20008000100 */
[----:B------:R-:W-:Y:S02]  /*1b30*/  PLOP3.LUT P0, PT, PT, PT, PT, 0x8, 0x80 ;  /* 0x000000000080781c */ /* 0x000fe40003f0e170 */
[C---:B---3--:R-:W-:Y:S02]  /*1b40*/  PRMT R9, R24.reuse, 0x7770, RZ ;  /* 0x0000777018097816 */ /* 0x048fe400000000ff */
[----:B------:R-:W-:-:S02]  /*1b50*/  PRMT R19, R24, 0x7771, RZ ;  /* 0x0000777118137816 */ /* 0x000fc400000000ff */
[----:B------:R-:W-:Y:S01]  /*1b60*/  PRMT R24, R24, 0x7772, RZ ;  /* 0x0000777218187816 */ /* 0x000fe200000000ff */
[----:B-1----:R-:W-:Y:S06]  /*1b70*/  BRA.U !UP0, `(.L_x_26) ;  /* 0x0000000508b87547 */ /* 0x002fec000b800000 */
[----:B------:R-:W0:Y:S01]  /*1b80*/  LDCU.64 UR4, c[0x0][0x3d8] ;  /* 0x00007b00ff0477ac */ /* 0x000e220008000a00 */
[----:B------:R-:W-:Y:S01]  /*1b90*/  DMUL R2, R38, R38 ;  /* 0x0000002626027228 */ /* 0x000fe20000000000 */
[----:B------:R-:W-:Y:S01]  /*1ba0*/  BSSY.RECONVERGENT B1, `(.L_x_26) ;  /* 0x000006b000017945 */ /* 0x000fe20003800200 */
[----:B------:R-:W-:Y:S01]  /*1bb0*/  DMUL R32, R22, R22 ;  /* 0x0000001616207228 */ /* 0x000fe20000000000 */
[----:B------:R-:W1:Y:S01]  /*1bc0*/  LDCU.64 UR6, c[0x0][0x3e0] ;  /* 0x00007c00ff0677ac */ /* 0x000e620008000a00 */
[----:B------:R-:W-:Y:S01]  /*1bd0*/  DMUL R30, R46, R46 ;  /* 0x0000002e2e1e7228 */ /* 0x000fe20000000000 */
[----:B------:R-:W-:Y:S01]  /*1be0*/  IMAD.MOV.U32 R25, RZ, RZ, RZ ;  /* 0x000000ffff197224 */ /* 0x000fe200078e00ff */
[----:B------:R-:W-:Y:S02]  /*1bf0*/  DMUL R28, R20, R20 ;  /* 0x00000014141c7228 */ /* 0x000fe40000000000 */
[----:B0-----:R-:W-:Y:S02]  /*1c00*/  DADD R36, -R46, UR4 ;  /* 0x000000042e247e29 */ /* 0x001fe40008000100 */
[----:B-1----:R-:W-:-:S06]  /*1c10*/  DADD R34, -R20, UR6 ;  /* 0x0000000614227e29 */ /* 0x002fcc0008000100 */
[C---:B------:R-:W-:Y:S02]  /*1c20*/  DFMA R2, R36.reuse, R36, R2 ;  /* 0x000000242402722b */ /* 0x040fe40000000002 */
[----:B------:R-:W-:-:S06]  /*1c30*/  DADD R36, R36, R36 ;  /* 0x0000000024247229 */ /* 0x000fcc0000000024 */
[----:B------:R-:W-:Y:S02]  /*1c40*/  DFMA R4, R34, R34, R2 ;  /* 0x000000222204722b */ /* 0x000fe40000000002 */
[----:B------:R-:W-:Y:S02]  /*1c50*/  DADD R2, R38, R38 ;  /* 0x0000000026027229 */ /* 0x000fe40000000026 */
[----:B------:R-:W-:-:S04]  /*1c60*/  DADD R34, R34, R34 ;  /* 0x0000000022227229 */ /* 0x000fc80000000022 */
[C---:B------:R-:W-:Y:S02]  /*1c70*/  DMUL R26, R4.reuse, 4 ;  /* 0x40100000041a7828 */ /* 0x040fe40000000000 */
[----:B------:R-:W-:-:S11]  /*1c80*/  DADD R4, R4, R4 ;  /* 0x0000000004047229 */ /* 0x000fd60000000004 */
.L_x_34:
[----:B------:R-:W-:Y:S01]  /*1c90*/  ISETP.NE.U32.AND P0, PT, R6, R25, PT ;  /* 0x000000190600720c */ /* 0x000fe20003f05070 */
[----:B------:R-:W-:Y:S03]  /*1ca0*/  BSSY.RELIABLE B2, `(.L_x_27) ;  /* 0x0000056000027945 */ /* 0x000fe60003800100 */
[----:B------:R-:W-:-:S13]  /*1cb0*/  ISETP.NE.AND.EX P0, PT, R0, RZ, PT, P0 ;  /* 0x000000ff0000720c */ /* 0x000fda0003f05300 */
[----:B------:R-:W-:Y:S05]  /*1cc0*/  @!P0 BRA `(.L_x_28) ;  /* 0x00000004004c8947 */ /* 0x000fea0003800000 */
[----:B------:R-:W0:Y:S01]  /*1cd0*/  LDC.64 R48, c[0x0][0x380] ;  /* 0x0000e000ff307b82 */ /* 0x000e220000000a00 */
[----:B------:R-:W-:Y:S01]  /*1ce0*/  UMOV UR4, URZ ;  /* 0x000000ff00047c82 */ /* 0x000fe20008000000 */
[----:B0-----:R-:W-:-:S04]  /*1cf0*/  IMAD.WIDE.U32 R48, R25, 0x28, R48 ;  /* 0x0000002819307825 */ /* 0x001fc800078e0030 */
[----:B------:R-:W-:-:S05]  /*1d00*/  VIADD R49, R49, UR4 ;  /* 0x0000000431317c36 */ /* 0x000fca0008000000 */
[----:B------:R-:W3:Y:S04]  /*1d10*/  LDG.E.64 R16, desc[UR8][R48.64+0x8] ;  /* 0x0000080830107981 */ /* 0x000ee8000c1e1b00 */
[----:B------:R-:W4:Y:S04]  /*1d20*/  LDG.E.64 R14, desc[UR8][R48.64] ;  /* 0x00000008300e7981 */ /* 0x000f28000c1e1b00 */
[----:B------:R-:W2:Y:S04]  /*1d30*/  LDG.E.64 R10, desc[UR8][R48.64+0x10] ;  /* 0x00001008300a7981 */ /* 0x000ea8000c1e1b00 */
[----:B------:R-:W2:Y:S01]  /*1d40*/  LDG.E.64 R12, desc[UR8][R48.64+0x18] ;  /* 0x00001808300c7981 */ /* 0x000ea2000c1e1b00 */
[----:B------:R-:W-:Y:S01]  /*1d50*/  UMOV UR4, 0xe2308c3a ;  /* 0xe2308c3a00047882 */ /* 0x000fe20000000000 */
[----:B------:R-:W-:Y:S01]  /*1d60*/  UMOV UR5, 0x3e45798e ;  /* 0x3e45798e00057882 */ /* 0x000fe20000000000 */
[----:B---3--:R-:W-:-:S02]  /*1d70*/  DMUL R44, R16, R16 ;  /* 0x00000010102c7228 */ /* 0x008fc40000000000 */
[----:B------:R-:W-:-:S06]  /*1d80*/  DMUL R50, R16, R46 ;  /* 0x0000002e10327228 */ /* 0x000fcc0000000000 */
[C---:B----4-:R-:W-:Y:S02]  /*1d90*/  DFMA R44, R14.reuse, R14, R44 ;  /* 0x0000000e0e2c722b */ /* 0x050fe4000000002c */
[C---:B------:R-:W-:Y:S02]  /*1da0*/  DFMA R50, R14.reuse, R22, R50 ;  /* 0x000000160e32722b */ /* 0x040fe40000000032 */
[----:B------:R-:W-:-:S04]  /*1db0*/  DADD R14, -R14, R22 ;  /* 0x000000000e0e7229 */ /* 0x000fc80000000116 */
[C---:B--2---:R-:W-:Y:S02]  /*1dc0*/  DFMA R44, R10.reuse, R10, R44 ;  /* 0x0000000a0a2c722b */ /* 0x044fe4000000002c */
[C---:B------:R-:W-:Y:S02]  /*1dd0*/  DFMA R52, R10.reuse, R20, R50 ;  /* 0x000000140a34722b */ /* 0x040fe40000000032 */
[----:B------:R-:W-:-:S04]  /*1de0*/  DADD R10, -R10, R20 ;  /* 0x000000000a0a7229 */ /* 0x000fc80000000114 */
[----:B------:R-:W-:-:S08]  /*1df0*/  DADD R44, R32, R44 ;  /* 0x00000000202c7229 */ /* 0x000fd0000000002c */
[----:B------:R-:W-:Y:S02]  /*1e00*/  DADD R50, R30, R44 ;  /* 0x000000001e327229 */ /* 0x000fe4000000002c */
[----:B------:R-:W-:Y:S02]  /*1e10*/  DADD R44, -R16, R46 ;  /* 0x00000000102c7229 */ /* 0x000fe4000000012e */
[----:B------:R-:W-:-:S04]  /*1e20*/  DADD R16, R52, R52 ;  /* 0x0000000034107229 */ /* 0x000fc80000000034 */
[----:B------:R-:W-:Y:S02]  /*1e30*/  DADD R50, R28, R50 ;  /* 0x000000001c327229 */ /* 0x000fe40000000032 */
[----:B------:R-:W-:-:S06]  /*1e40*/  DMUL R44, R36, R44 ;  /* 0x0000002c242c7228 */ /* 0x000fcc0000000000 */
[----:B------:R-:W-:Y:S02]  /*1e50*/  DADD R16, R50, -R16 ;  /* 0x0000000032107229 */ /* 0x000fe40000000810 */
[----:B------:R-:W-:-:S06]  /*1e60*/  DFMA R44, R2, R14, R44 ;  /* 0x0000000e022c722b */ /* 0x000fcc000000002c */
[----:B------:R-:W-:Y:S02]  /*1e70*/  DFMA R16, -R12, R12, R16 ;  /* 0x0000000c0c10722b */ /* 0x000fe40000000110 */
        /* <DEDUP_REMOVED lines=26> */
[----:B-----5:R-:W-:Y:S05]  /*2020*/  CALL.REL.NOINC `($__internal_1_$__cuda_sm20_dsqrt_rn_f64_mediumpath_v1) ;  /* 0x0000002000507944 */ /* 0x020fea0003c00000 */
[----:B------:R-:W-:Y:S01]  /*2030*/  MOV R50, R10 ;  /* 0x0000000a00327202 */ /* 0x000fe20000000f00 */
[----:B------:R-:W-:-:S07]  /*2040*/  IMAD.MOV.U32 R51, RZ, RZ, R11 ;  /* 0x000000ffff337224 */ /* 0x000fce00078e000b */
.L_x_30:
[----:B------:R-:W-:Y:S05]  /*2050*/  BSYNC.RECONVERGENT B3 ;  /* 0x0000000000037941 */ /* 0x000fea0003800200 */
.L_x_29:
        /* <DEDUP_REMOVED lines=19> */
[----:B-----5:R-:W-:Y:S05]  /*2190*/  CALL.REL.NOINC `($__internal_0_$__cuda_sm20_div_rn_f64_full) ;  /* 0x0000001800647944 */ /* 0x020fea0003c00000 */
[----:B------:R-:W-:-:S07]  /*21a0*/  MOV R13, R11 ;  /* 0x0000000b000d7202 */ /* 0x000fce0000000f00 */
.L_x_32:
[----:B------:R-:W-:Y:S05]  /*21b0*/  BSYNC.RECONVERGENT B3 ;  /* 0x0000000000037941 */ /* 0x000fea0003800200 */
.L_x_31:
[----:B------:R-:W-:Y:S01]  /*21c0*/  DSETP.GEU.AND P1, PT, R12, RZ, PT ;  /* 0x000000ff0c00722a */ /* 0x000fe20003f2e000 */
[----:B------:R-:W-:-:S13]  /*21d0*/  PLOP3.LUT P0, PT, PT, PT, PT, 0x80, 0x8 ;  /* 0x000000000008781c */ /* 0x000fda0003f0f070 */
[----:B------:R-:W-:Y:S05]  /*21e0*/  @P1 BREAK.RELIABLE B2 ;  /* 0x0000000000021942 */ /* 0x000fea0003800100 */
[----:B------:R-:W-:Y:S05]  /*21f0*/  @P1 BRA `(.L_x_33) ;  /* 0x0000000000141947 */ /* 0x000fea0003800000 */
.L_x_28:
[----:B--2---:R-:W-:Y:S05]  /*2200*/  BSYNC.RELIABLE B2 ;  /* 0x0000000000027941 */ /* 0x004fea0003800100 */
.L_x_27:
[----:B------:R-:W-:-:S05]  /*2210*/  VIADD R25, R25, 0x1 ;  /* 0x0000000119197836 */ /* 0x000fca0000000000 */
[----:B------:R-:W-:-:S13]  /*2220*/  ISETP.NE.AND P0, PT, R25, UR10, PT ;  /* 0x0000000a19007c0c */ /* 0x000fda000bf05270 */
[----:B------:R-:W-:Y:S05]  /*2230*/  @P0 BRA `(.L_x_34) ;  /* 0xfffffff800940947 */ /* 0x000fea000383ffff */
[----:B------:R-:W-:-:S13]  /*2240*/  PLOP3.LUT P0, PT, PT, PT, PT, 0x8, 0x80 ;  /* 0x000000000080781c */ /* 0x000fda0003f0e170 */
.L_x_33:
[----:B------:R-:W-:Y:S05]  /*2250*/  BSYNC.RECONVERGENT B1 ;  /* 0x0000000000017941 */ /* 0x000fea0003800200 */
.L_x_26:
[----:B------:R-:W0:Y:S02]  /*2260*/  LDCU UR4, c[0x0][0x3a0] ;  /* 0x00007400ff0477ac */ /* 0x000e240008000800 */
[----:B0-----:R-:W-:-:S04]  /*2270*/  IMAD R7, R7, UR4, RZ ;  /* 0x0000000407077c24 */ /* 0x001fc8000f8e02ff */
[----:B------:R-:W-:Y:S01]  /*2280*/  IMAD R8, R7, 0x2, R8 ;  /* 0x0000000207087824 */ /* 0x000fe200078e0208 */
[----:B------:R-:W-:Y:S06]  /*2290*/  @!P0 BRA `(.L_x_35) ;  /* 0x0000000000408947 */ /* 0x000fec0003800000 */
[----:B------:R-:W0:Y:S01]  /*22a0*/  LDCU.64 UR4, c[0x0][0x3b0] ;  /* 0x00007600ff0477ac */ /* 0x000e220008000a00 */
[----:B------:R-:W0:Y:S01]  /*22b0*/  I2F.F64.U16 R2, R9 ;  /* 0x0000000900027312 */ /* 0x000e220000101800 */
[----:B------:R-:W1:Y:S07]  /*22c0*/  LDC.64 R10, c[0x0][0x390] ;  /* 0x0000e400ff0a7b82 */ /* 0x000e6e0000000a00 */
[----:B------:R-:W3:Y:S08]  /*22d0*/  I2F.F64.U16 R4, R19 ;  /* 0x0000001300047312 */ /* 0x000ef00000101800 */
[----:B------:R-:W4:Y:S01]  /*22e0*/  I2F.F64.U16 R24, R24 ;  /* 0x0000001800187312 */ /* 0x000f220000101800 */
[----:B0-----:R-:W-:-:S02]  /*22f0*/  DMUL R2, R2, UR4 ;  /* 0x0000000402027c28 */ /* 0x001fc40008000000 */
[----:B---3--:R-:W-:Y:S01]  /*2300*/  DMUL R4, R4, UR4 ;  /* 0x0000000404047c28 */ /* 0x008fe20008000000 */
[----:B-1----:R-:W-:-:S07]  /*2310*/  IMAD.WIDE R10, R8, 0x3, R10 ;  /* 0x00000003080a7825 */ /* 0x002fce00078e020a */
[----:B------:R-:W0:Y:S01]  /*2320*/  F2I.U32.F64.TRUNC R3, R2 ;  /* 0x0000000200037311 */ /* 0x000e22000030d000 */
[----:B----4-:R-:W-:-:S07]  /*2330*/  DMUL R6, R24, UR4 ;  /* 0x0000000418067c28 */ /* 0x010fce0008000000 */
[----:B------:R-:W1:Y:S01]  /*2340*/  F2I.U32.F64.TRUNC R5, R4 ;  /* 0x0000000400057311 */ /* 0x000e62000030d000 */
[----:B0-----:R-:W-:Y:S07]  /*2350*/  STG.E.U8 desc[UR8][R10.64], R3 ;  /* 0x000000030a007986 */ /* 0x001fee000c101108 */
[----:B------:R-:W0:Y:S01]  /*2360*/  F2I.U32.F64.TRUNC R7, R6 ;  /* 0x0000000600077311 */ /* 0x000e22000030d000 */
[----:B-1----:R-:W-:Y:S04]  /*2370*/  STG.E.U8 desc[UR8][R10.64+0x1], R5 ;  /* 0x000001050a007986 */ /* 0x002fe8000c101108 */
[----:B0-----:R-:W-:Y:S01]  /*2380*/  STG.E.U8 desc[UR8][R10.64+0x2], R7 ;  /* 0x000002070a007986 */ /* 0x001fe2000c101108 */
[----:B--2---:R-:W-:Y:S05]  /*2390*/  EXIT ;  /* 0x000000000000794d */ /* 0x004fea0003800000 */
.L_x_35:
[----:B------:R-:W3:Y:S01]  /*23a0*/  LDG.E.64 R2, desc[UR8][R42.64] ;  /* 0x000000082a027981 */ /* 0x000ee2000c1e1b00 */
[----:B-----5:R-:W0:Y:S01]  /*23b0*/  MUFU.RCP64H R5, R41 ;  /* 0x0000002900057308 */ /* 0x020e220000001800 */
[----:B------:R-:W-:Y:S01]  /*23c0*/  IMAD.MOV.U32 R4, RZ, RZ, 0x1 ;  /* 0x00000001ff047424 */ /* 0x000fe200078e00ff */
[----:B------:R-:W-:Y:S05]  /*23d0*/  BSSY.RECONVERGENT B1, `(.L_x_36) ;  /* 0x0000014000017945 */ /* 0x000fea0003800200 */
[----:B0-----:R-:W-:-:S08]  /*23e0*/  DFMA R6, -R40, R4, 1 ;  /* 0x3ff000002806742b */ /* 0x001fd00000000104 */
[----:B------:R-:W-:-:S08]  /*23f0*/  DFMA R6, R6, R6, R6 ;  /* 0x000000060606722b */ /* 0x000fd00000000006 */
[----:B------:R-:W-:-:S08]  /*2400*/  DFMA R6, R4, R6, R4 ;  /* 0x000000060406722b */ /* 0x000fd00000000004 */
[----:B------:R-:W-:-:S08]  /*2410*/  DFMA R4, -R40, R6, 1 ;  /* 0x3ff000002804742b */ /* 0x000fd00000000106 */
[----:B------:R-:W-:Y:S02]  /*2420*/  DFMA R4, R6, R4, R6 ;  /* 0x000000040604722b */ /* 0x000fe40000000006 */
[----:B---3--:R-:W-:-:S08]  /*2430*/  DADD R14, -R2, R22 ;  /* 0x00000000020e7229 */ /* 0x008fd00000000116 */
[----:B------:R-:W-:Y:S02]  /*2440*/  DMUL R2, R14, R4 ;  /* 0x000000040e027228 */ /* 0x000fe40000000000 */
[----:B------:R-:W-:-:S06]  /*2450*/  FSETP.GEU.AND P1, PT, |R15|, 6.5827683646048100446e-37, PT ;  /* 0x036000000f00780b */ /* 0x000fcc0003f2e200 */
        /* <DEDUP_REMOVED lines=8> */
[----:B--2---:R-:W-:Y:S05]  /*24e0*/  CALL.REL.NOINC `($__internal_0_$__cuda_sm20_div_rn_f64_full) ;  /* 0x0000001400907944 */ /* 0x004fea0003c00000 */
[----:B------:R-:W-:Y:S02]  /*24f0*/  IMAD.MOV.U32 R4, RZ, RZ, R12 ;  /* 0x000000ffff047224 */ /* 0x000fe400078e000c */
[----:B------:R-:W-:-:S07]  /*2500*/  IMAD.MOV.U32 R5, RZ, RZ, R11 ;  /* 0x000000ffff057224 */ /* 0x000fce00078e000b */
.L_x_37:
[----:B--2---:R-:W-:Y:S05]  /*2510*/  BSYNC.RECONVERGENT B1 ;  /* 0x0000000000017941 */ /* 0x004fea0003800200 */
.L_x_36:
[----:B------:R-:W2:Y:S01]  /*2520*/  LDG.E.64 R2, desc[UR8][R42.64+0x8] ;  /* 0x000008082a027981 */ /* 0x000ea2000c1e1b00 */
[----:B------:R-:W0:Y:S01]  /*2530*/  MUFU.RCP64H R7, R41 ;  /* 0x0000002900077308 */ /* 0x000e220000001800 */
[----:B------:R-:W-:Y:S01]  /*2540*/  IMAD.MOV.U32 R6, RZ, RZ, 0x1 ;  /* 0x00000001ff067424 */ /* 0x000fe200078e00ff */
[----:B------:R-:W-:Y:S05]  /*2550*/  BSSY.RECONVERGENT B1, `(.L_x_38) ;  /* 0x0000014000017945 */ /* 0x000fea0003800200 */
[----:B0-----:R-:W-:-:S08]  /*2560*/  DFMA R10, -R40, R6, 1 ;  /* 0x3ff00000280a742b */ /* 0x001fd00000000106 */
[----:B------:R-:W-:-:S08]  /*2570*/  DFMA R10, R10, R10, R10 ;  /* 0x0000000a0a0a722b */ /* 0x000fd0000000000a */
[----:B------:R-:W-:-:S08]  /*2580*/  DFMA R10, R6, R10, R6 ;  /* 0x0000000a060a722b */ /* 0x000fd00000000006 */
[----:B------:R-:W-:-:S08]  /*2590*/  DFMA R6, -R40, R10, 1 ;  /* 0x3ff000002806742b */ /* 0x000fd0000000010a */
[----:B------:R-:W-:Y:S02]  /*25a0*/  DFMA R10, R10, R6, R10 ;  /* 0x000000060a0a722b */ /* 0x000fe4000000000a */
[----:B--2---:R-:W-:-:S08]  /*25b0*/  DADD R14, -R2, R46 ;  /* 0x00000000020e7229 */ /* 0x004fd0000000012e */
        /* <DEDUP_REMOVED lines=11> */
[----:B------:R-:W-:Y:S02]  /*2670*/  IMAD.MOV.U32 R2, RZ, RZ, R12 ;  /* 0x000000ffff027224 */ /* 0x000fe400078e000c */
[----:B------:R-:W-:-:S07]  /*2680*/  IMAD.MOV.U32 R3, RZ, RZ, R11 ;  /* 0x000000ffff037224 */ /* 0x000fce00078e000b */
.L_x_39:
[----:B------:R-:W-:Y:S05]  /*2690*/  BSYNC.RECONVERGENT B1 ;  /* 0x0000000000017941 */ /* 0x000fea0003800200 */
.L_x_38:
        /* <DEDUP_REMOVED lines=23> */
.L_x_41:
[----:B------:R-:W-:Y:S05]  /*2810*/  BSYNC.RECONVERGENT B1 ;  /* 0x0000000000017941 */ /* 0x000fea0003800200 */
.L_x_40:
[----:B------:R-:W0:Y:S01]  /*2820*/  LDCU.64 UR4, c[0x0][0x3d8] ;  /* 0x00007b00ff0477ac */ /* 0x000e220008000a00 */
[----:B------:R-:W-:Y:S01]  /*2830*/  DMUL R10, R38, R38 ;  /* 0x00000026260a7228 */ /* 0x000fe20000000000 */
[----:B------:R-:W-:Y:S01]  /*2840*/  IMAD.MOV.U32 R14, RZ, RZ, 0x0 ;  /* 0x00000000ff0e7424 */ /* 0x000fe200078e00ff */
[----:B------:R-:W-:Y:S01]  /*2850*/  MOV R15, 0x3fd80000 ;  /* 0x3fd80000000f7802 */ /* 0x000fe20000000f00 */
[----:B------:R-:W1:Y:S01]  /*2860*/  LDCU.64 UR6, c[0x0][0x3e0] ;  /* 0x00007c00ff0677ac */ /* 0x000e620008000a00 */
[----:B------:R-:W-:Y:S01]  /*2870*/  BSSY.RECONVERGENT B1, `(.L_x_42) ;  /* 0x000001b000017945 */ /* 0x000fe20003800200 */
[----:B0-----:R-:W-:Y:S02]  /*2880*/  DADD R46, -R46, UR4 ;  /* 0x000000042e2e7e29 */ /* 0x001fe40008000100 */
[----:B-1----:R-:W-:-:S06]  /*2890*/  DADD R20, -R20, UR6 ;  /* 0x0000000614147e29 */ /* 0x002fcc0008000100 */
[----:B------:R-:W-:-:S08]  /*28a0*/  DFMA R10, R46, R46, R10 ;  /* 0x0000002e2e0a722b */ /* 0x000fd0000000000a */
[----:B------:R-:W-:-:S06]  /*28b0*/  DFMA R16, R20, R20, R10 ;  /* 0x000000141410722b */ /* 0x000fcc000000000a */
[----:B------:R-:W0:Y:S04]  /*28c0*/  MUFU.RSQ64H R11, R17 ;  /* 0x00000011000b7308 */ /* 0x000e280000001c00 */
[----:B------:R-:W-:-:S05]  /*28d0*/  VIADD R10, R17, 0xfcb00000 ;  /* 0xfcb00000110a7836 */ /* 0x000fca0000000000 */
        /* <DEDUP_REMOVED lines=13> */
[----:B------:R-:W-:Y:S01]  /*29b0*/  MOV R13, R29 ;  /* 0x0000001d000d7202 */ /* 0x000fe20000000f00 */
[----:B------:R-:W-:Y:S01]  /*29c0*/  IMAD.MOV.U32 R12, RZ, RZ, R28 ;  /* 0x000000ffff0c7224 */ /* 0x000fe200078e001c */
[----:B------:R-:W-:Y:S01]  /*29d0*/  MOV R48, 0x2a00 ;  /* 0x00002a0000307802 */ /* 0x000fe20000000f00 */
[----:B------:R-:W-:-:S07]  /*29e0*/  IMAD.MOV.U32 R11, RZ, RZ, R23 ;  /* 0x000000ffff0b7224 */ /* 0x000fce00078e0017 */
[----:B------:R-:W-:Y:S05]  /*29f0*/  CALL.REL.NOINC `($__internal_1_$__cuda_sm20_dsqrt_rn_f64_mediumpath_v1) ;  /* 0x0000001400dc7944 */ /* 0x000fea0003c00000 */
[----:B------:R-:W-:Y:S02]  /*2a00*/  IMAD.MOV.U32 R26, RZ, RZ, R10 ;  /* 0x000000ffff1a7224 */ /* 0x000fe400078e000a */
[----:B------:R-:W-:-:S07]  /*2a10*/  IMAD.MOV.U32 R27, RZ, RZ, R11 ;  /* 0x000000ffff1b7224 */ /* 0x000fce00078e000b */
.L_x_43:
[----:B------:R-:W-:Y:S05]  /*2a20*/  BSYNC.RECONVERGENT B1 ;  /* 0x0000000000017941 */ /* 0x000fea0003800200 */
.L_x_42:
[----:B------:R-:W0:Y:S01]  /*2a30*/  MUFU.RCP64H R11, R27 ;  /* 0x0000001b000b7308 */ /* 0x000e220000001800 */
[----:B------:R-:W-:Y:S01]  /*2a40*/  IMAD.MOV.U32 R10, RZ, RZ, 0x1 ;  /* 0x00000001ff0a7424 */ /* 0x000fe200078e00ff */
[----:B------:R-:W-:Y:S01]  /*2a50*/  FSETP.GEU.AND P1, PT, |R39|, 6.5827683646048100446e-37, PT ;  /* 0x036000002700780b */ /* 0x000fe20003f2e200 */
[----:B------:R-:W-:Y:S04]  /*2a60*/  BSSY.RECONVERGENT B1, `(.L_x_44) ;  /* 0x0000014000017945 */ /* 0x000fe80003800200 */
[----:B0-----:R-:W-:-:S08]  /*2a70*/  DFMA R12, R10, -R26, 1 ;  /* 0x3ff000000a0c742b */ /* 0x001fd0000000081a */
[----:B------:R-:W-:-:S08]  /*2a80*/  DFMA R12, R12, R12, R12 ;  /* 0x0000000c0c0c722b */ /* 0x000fd0000000000c */
[----:B------:R-:W-:-:S08]  /*2a90*/  DFMA R12, R10, R12, R10 ;  /* 0x0000000c0a0c722b */ /* 0x000fd0000000000a */
[----:B------:R-:W-:-:S08]  /*2aa0*/  DFMA R10, R12, -R26, 1 ;  /* 0x3ff000000c0a742b */ /* 0x000fd0000000081a */
[----:B------:R-:W-:-:S08]  /*2ab0*/  DFMA R10, R12, R10, R12 ;  /* 0x0000000a0c0a722b */ /* 0x000fd0000000000c */
[----:B------:R-:W-:-:S08]  /*2ac0*/  DMUL R22, R38, R10 ;  /* 0x0000000a26167228 */ /* 0x000fd00000000000 */
[----:B------:R-:W-:-:S08]  /*2ad0*/  DFMA R12, R22, -R26, R38 ;  /* 0x8000001a160c722b */ /* 0x000fd00000000026 */
[----:B------:R-:W-:-:S10]  /*2ae0*/  DFMA R22, R10, R12, R22 ;  /* 0x0000000c0a16722b */ /* 0x000fd40000000016 */
[----:B------:R-:W-:-:S05]  /*2af0*/  FFMA R0, RZ, R27, R23 ;  /* 0x0000001bff007223 */ /* 0x000fca0000000017 */
[----:B------:R-:W-:-:S13]  /*2b00*/  FSETP.GT.AND P0, PT, |R0|, 1.469367938527859385e-39, PT ;  /* 0x001000000000780b */ /* 0x000fda0003f04200 */
[----:B------:R-:W-:Y:S05]  /*2b10*/  @P0 BRA P1, `(.L_x_45) ;  /* 0x0000000000200947 */ /* 0x000fea0000800000 */
[----:B------:R-:W-:Y:S01]  /*2b20*/  MOV R14, R38 ;  /* 0x00000026000e7202 */ /* 0x000fe20000000f00 */
[----:B------:R-:W-:Y:S01]  /*2b30*/  IMAD.MOV.U32 R15, RZ, RZ, R39 ;  /* 0x000000ffff0f7224 */ /* 0x000fe200078e0027 */
[----:B------:R-:W-:Y:S01]  /*2b40*/  MOV R10, 0x2b80 ;  /* 0x00002b80000a7802 */ /* 0x000fe20000000f00 */
[----:B------:R-:W-:Y:S02]  /*2b50*/  IMAD.MOV.U32 R12, RZ, RZ, R26 ;  /* 0x000000ffff0c7224 */ /* 0x000fe400078e001a */
[----:B------:R-:W-:-:S07]  /*2b60*/  IMAD.MOV.U32 R13, RZ, RZ, R27 ;  /* 0x000000ffff0d7224 */ /* 0x000fce00078e001b */
[----:B------:R-:W-:Y:S05]  /*2b70*/  CALL.REL.NOINC `($__internal_0_$__cuda_sm20_div_rn_f64_full) ;  /* 0x0000000c00ec7944 */ /* 0x000fea0003c00000 */
[----:B------:R-:W-:Y:S01]  /*2b80*/  IMAD.MOV.U32 R22, RZ, RZ, R12 ;  /* 0x000000ffff167224 */ /* 0x000fe200078e000c */
[----:B------:R-:W-:-:S07]  /*2b90*/  MOV R23, R11 ;  /* 0x0000000b00177202 */ /* 0x000fce0000000f00 */
.L_x_45:
[----:B------:R-:W-:Y:S05]  /*2ba0*/  BSYNC.RECONVERGENT B1 ;  /* 0x0000000000017941 */ /* 0x000fea0003800200 */
.L_x_44:
        /* <DEDUP_REMOVED lines=15> */
[----:B------:R-:W-:Y:S01]  /*2ca0*/  IMAD.MOV.U32 R14, RZ, RZ, R46 ;  /* 0x000000ffff0e7224 */ /* 0x000fe200078e002e */
[----:B------:R-:W-:Y:S01]  /*2cb0*/  MOV R13, R27 ;  /* 0x0000001b000d7202 */ /* 0x000fe20000000f00 */
[----:B------:R-:W-:Y:S01]  /*2cc0*/  IMAD.MOV.U32 R15, RZ, RZ, R47 ;  /* 0x000000ffff0f7224 */ /* 0x000fe200078e002f */
[----:B------:R-:W-:Y:S01]  /*2cd0*/  MOV R10, 0x2d00 ;  /* 0x00002d00000a7802 */ /* 0x000fe20000000f00 */
[----:B------:R-:W-:-:S07]  /*2ce0*/  IMAD.MOV.U32 R12, RZ, RZ, R26 ;  /* 0x000000ffff0c7224 */ /* 0x000fce00078e001a */
[----:B------:R-:W-:Y:S05]  /*2cf0*/  CALL.REL.NOINC `($__internal_0_$__cuda_sm20_div_rn_f64_full) ;  /* 0x0000000c008c7944 */ /* 0x000fea0003c00000 */
[----:B------:R-:W-:Y:S02]  /*2d00*/  IMAD.MOV.U32 R28, RZ, RZ, R12 ;  /* 0x000000ffff1c7224 */ /* 0x000fe400078e000c */
[----:B------:R-:W-:-:S07]  /*2d10*/  IMAD.MOV.U32 R29, RZ, RZ, R11 ;  /* 0x000000ffff1d7224 */ /* 0x000fce00078e000b */
.L_x_47:
[----:B------:R-:W-:Y:S05]  /*2d20*/  BSYNC.RECONVERGENT B1 ;  /* 0x0000000000017941 */ /* 0x000fea0003800200 */
.L_x_46:
        /* <DEDUP_REMOVED lines=21> */
[----:B------:R-:W-:-:S07]  /*2e80*/  IMAD.MOV.U32 R10, RZ, RZ, R12 ;  /* 0x000000ffff0a7224 */ /* 0x000fce00078e000c */
.L_x_49:
[----:B------:R-:W-:Y:S05]  /*2e90*/  BSYNC.RECONVERGENT B1 ;  /* 0x0000000000017941 */ /* 0x000fea0003800200 */
.L_x_48:
[----:B------:R-:W-:Y:S01]  /*2ea0*/  DMUL R2, R28, R2 ;  /* 0x000000021c027228 */ /* 0x000fe20000000000 */
[----:B------:R-:W0:Y:S01]  /*2eb0*/  LDCU.64 UR4, c[0x0][0x3a8] ;  /* 0x00007500ff0477ac */ /* 0x000e220008000a00 */
[----:B------:R-:W-:Y:S01]  /*2ec0*/  IMAD.MOV.U32 R0, RZ, RZ, RZ ;  /* 0x000000ffff007224 */ /* 0x000fe200078e00ff */
[----:B------:R-:W-:Y:S05]  /*2ed0*/  I2F.F64.U16 R24, R24 ;  /* 0x0000001800187312 */ /* 0x000fea0000101800 */
[----:B------:R-:W-:-:S03]  /*2ee0*/  DFMA R2, R22, R4, R2 ;  /* 0x000000041602722b */ /* 0x000fc60000000002 */
[----:B------:R-:W1:Y:S05]  /*2ef0*/  I2F.F64.U16 R4, R9 ;  /* 0x0000000900047312 */ /* 0x000e6a0000101800 */
[----:B------:R-:W-:-:S08]  /*2f00*/  DFMA R2, R10, R6, R2 ;  /* 0x000000060a02722b */ /* 0x000fd00000000002 */
[----:B0-----:R-:W-:Y:S01]  /*2f10*/  DMUL R2, R2, UR4 ;  /* 0x0000000402027c28 */ /* 0x001fe20008000000 */
[----:B------:R-:W0:Y:S07]  /*2f20*/  LDCU.64 UR4, c[0x0][0x3b0] ;  /* 0x00007600ff0477ac */ /* 0x000e2e0008000a00 */
[----:B------:R-:W-:Y:S02]  /*2f30*/  DSETP.MAX.AND P0, P1, RZ, R2, PT ;  /* 0x00000002ff00722a */ /* 0x000fe4000390f000 */
[----:B------:R-:W-:Y:S01]  /*2f40*/  MOV R11, R3 ;  /* 0x00000003000b7202 */ /* 0x000fe20000000f00 */
[----:B------:R-:W-:-:S02]  /*2f50*/  IMAD.MOV.U32 R7, RZ, RZ, R2 ;  /* 0x000000ffff077224 */ /* 0x000fc400078e0002 */
[----:B------:R-:W-:Y:S01]  /*2f60*/  IMAD.MOV.U32 R2, RZ, RZ, RZ ;  /* 0x000000ffff027224 */ /* 0x000fe200078e00ff */
[----:B------:R-:W-:-:S04]  /*2f70*/  FSEL R13, R0, R11, P0 ;  /* 0x0000000b000d7208 */ /* 0x000fc80000000000 */
[----:B------:R-:W-:Y:S02]  /*2f80*/  SEL R2, R2, R7, P0 ;  /* 0x0000000702027207 */ /* 0x000fe40000000000 */
[----:B------:R-:W2:Y:S02]  /*2f90*/  I2F.F64.U16 R6, R19 ;  /* 0x0000001300067312 */ /* 0x000ea40000101800 */
[----:B------:R-:W-:Y:S02]  /*2fa0*/  @P1 LOP3.LUT R13, R11, 0x80000, RZ, 0xfc, !PT ;  /* 0x000800000b0d1812 */ /* 0x000fe400078efcff */
[----:B------:R-:W3:Y:S03]  /*2fb0*/  LDC.64 R10, c[0x0][0x390] ;  /* 0x0000e400ff0a7b82 */ /* 0x000ee60000000a00 */
[----:B------:R-:W-:-:S06]  /*2fc0*/  IMAD.MOV.U32 R3, RZ, RZ, R13 ;  /* 0x000000ffff037224 */ /* 0x000fcc00078e000d */
[----:B0-----:R-:W-:-:S08]  /*2fd0*/  DADD R2, R2, UR4 ;  /* 0x0000000402027e29 */ /* 0x001fd00008000000 */
[-C--:B-1----:R-:W-:Y:S02]  /*2fe0*/  DMUL R4, R4, R2.reuse ;  /* 0x0000000204047228 */ /* 0x082fe40000000000 */
[-C--:B--2---:R-:W-:Y:S02]  /*2ff0*/  DMUL R6, R6, R2.reuse ;  /* 0x0000000206067228 */ /* 0x084fe40000000000 */
[----:B------:R-:W-:Y:S01]  /*3000*/  DMUL R2, R24, R2 ;  /* 0x0000000218027228 */ /* 0x000fe20000000000 */
[----:B---3--:R-:W-:-:S05]  /*3010*/  IMAD.WIDE R10, R8, 0x3, R10 ;  /* 0x00000003080a7825 */ /* 0x008fca00078e020a */
[----:B------:R-:W0:Y:S08]  /*3020*/  F2I.U32.F64.TRUNC R5, R4 ;  /* 0x0000000400057311 */ /* 0x000e30000030d000 */
[----:B------:R-:W1:Y:S01]  /*3030*/  F2I.U32.F64.TRUNC R7, R6 ;  /* 0x0000000600077311 */ /* 0x000e62000030d000 */
[----:B0-----:R-:W-:Y:S07]  /*3040*/  STG.E.U8 desc[UR8][R10.64], R5 ;  /* 0x000000050a007986 */ /* 0x001fee000c101108 */
[----:B------:R-:W0:Y:S01]  /*3050*/  F2I.U32.F64.TRUNC R3, R2 ;  /* 0x0000000200037311 */ /* 0x000e22000030d000 */
[----:B-1----:R-:W-:Y:S04]  /*3060*/  STG.E.U8 desc[UR8][R10.64+0x1], R7 ;  /* 0x000001070a007986 */ /* 0x002fe8000c101108 */
[----:B0-----:R-:W-:Y:S01]  /*3070*/  STG.E.U8 desc[UR8][R10.64+0x2], R3 ;  /* 0x000002030a007986 */ /* 0x001fe2000c101108 */
[----:B------:R-:W-:Y:S05]  /*3080*/  EXIT ;  /* 0x000000000000794d */ /* 0x000fea0003800000 */
.L_x_25:
[----:B------:R-:W3:Y:S01]  /*3090*/  LDCU.64 UR4, c[0x0][0x3c0] ;  /* 0x00007800ff0477ac */ /* 0x000ee20008000a00 */
[----:B------:R-:W-:Y:S01]  /*30a0*/  IMAD.MOV.U32 R0, RZ, RZ, 0x1e ;  /* 0x0000001eff007424 */ /* 0x000fe200078e00ff */
[----:B---3--:R-:W-:Y:S01]  /*30b0*/  DADD R12, R4, -UR4 ;  /* 0x80000004040c7e29 */ /* 0x008fe20008000000 */
[----:B------:R-:W3:Y:S07]  /*30c0*/  LDCU UR4, c[0x0][0x3a0] ;  /* 0x00007400ff0477ac */ /* 0x000eee0008000800 */
[----:B------:R-:W-:Y:S01]  /*30d0*/  DSETP.GE.AND P0, PT, R12, RZ, PT ;  /* 0x000000ff0c00722a */ /* 0x000fe20003f06000 */
[----:B---3--:R-:W-:-:S13]  /*30e0*/  IMAD R7, R7, UR4, RZ ;  /* 0x0000000407077c24 */ /* 0x008fda000f8e02ff */
[----:B------:R-:W3:Y:S01]  /*30f0*/  @P0 LDC.64 R4, c[0x0][0x390] ;  /* 0x0000e400ff040b82 */ /* 0x000ee20000000a00 */
[----:B------:R-:W-:-:S05]  /*3100*/  LEA R8, R7, R8, 0x1 ;  /* 0x0000000807087211 */ /* 0x000fca00078e08ff */
[----:B---3--:R-:W-:-:S05]  /*3110*/  @P0 IMAD.WIDE R4, R8, 0x3, R4 ;  /* 0x0000000308040825 */ /* 0x008fca00078e0204 */
[----:B------:R3:W-:Y:S04]  /*3120*/  @P0 STG.E.U8 desc[UR8][R4.64], R0 ;  /* 0x0000000004000986 */ /* 0x0007e8000c101108 */
[----:B------:R3:W-:Y:S04]  /*3130*/  @P0 STG.E.U8 desc[UR8][R4.64+0x1], R0 ;  /* 0x0000010004000986 */ /* 0x0007e8000c101108 */
[----:B------:R3:W-:Y:S01]  /*3140*/  @P0 STG.E.U8 desc[UR8][R4.64+0x2], R0 ;  /* 0x0000020004000986 */ /* 0x0007e2000c101108 */
[----:B-12---:R-:W-:Y:S05]  /*3150*/  @P0 EXIT ;  /* 0x000000000000094d */ /* 0x006fea0003800000 */
[----:B---3--:R-:W1:Y:S01]  /*3160*/  MUFU.RCP64H R5, R13 ;  /* 0x0000000d00057308 */ /* 0x008e620000001800 */
[----:B------:R-:W-:Y:S01]  /*3170*/  IMAD.MOV.U32 R4, RZ, RZ, 0x1 ;  /* 0x00000001ff047424 */ /* 0x000fe200078e00ff */
[----:B------:R-:W2:Y:S01]  /*3180*/  LDC R0, c[0x0][0x388] ;  /* 0x0000e200ff007b82 */ /* 0x000ea20000000800 */
[----:B------:R-:W-:Y:S04]  /*3190*/  BSSY.RECONVERGENT B1, `(.L_x_50) ;  /* 0x0000012000017945 */ /* 0x000fe80003800200 */
[----:B-1----:R-:W-:-:S08]  /*31a0*/  DFMA R6, -R12, R4, 1 ;  /* 0x3ff000000c06742b */ /* 0x002fd00000000104 */
[----:B------:R-:W-:Y:S01]  /*31b0*/  DFMA R6, R6, R6, R6 ;  /* 0x000000060606722b */ /* 0x000fe20000000006 */
[----:B--2---:R-:W-:-:S07]  /*31c0*/  ISETP.GE.AND P1, PT, R0, 0x1, PT ;  /* 0x000000010000780c */ /* 0x004fce0003f26270 */
[----:B------:R-:W-:-:S08]  /*31d0*/  DFMA R6, R4, R6, R4 ;  /* 0x000000060406722b */ /* 0x000fd00000000004 */
[----:B------:R-:W-:-:S08]  /*31e0*/  DFMA R4, -R12, R6, 1 ;  /* 0x3ff000000c04742b */ /* 0x000fd00000000106 */
[----:B------:R-:W-:-:S08]  /*31f0*/  DFMA R4, R6, R4, R6 ;  /* 0x000000040604722b */ /* 0x000fd00000000006 */
[----:B------:R-:W-:-:S08]  /*3200*/  DMUL R10, R4, -400 ;  /* 0xc0790000040a7828 */ /* 0x000fd00000000000 */
[----:B------:R-:W-:-:S08]  /*3210*/  DFMA R6, -R12, R10, -400 ;  /* 0xc07900000c06742b */ /* 0x000fd0000000010a */
[----:B------:R-:W-:-:S10]  /*3220*/  DFMA R10, R4, R6, R10 ;  /* 0x00000006040a722b */ /* 0x000fd4000000000a */
[----:B------:R-:W-:-:S05]  /*3230*/  FFMA R4, RZ, R13, R11 ;  /* 0x0000000dff047223 */ /* 0x000fca000000000b */
[----:B------:R-:W-:-:S13]  /*3240*/  FSETP.GT.AND P0, PT, |R4|, 1.469367938527859385e-39, PT ;  /* 0x001000000400780b */ /* 0x000fda0003f04200 */
[----:B------:R-:W-:Y:S05]  /*3250*/  @P0 BRA `(.L_x_51) ;  /* 0x0000000000140947 */ /* 0x000fea0003800000 */
[----:B------:R-:W-:Y:S01]  /*3260*/  IMAD.MOV.U32 R14, RZ, RZ, RZ ;  /* 0x000000ffff0e7224 */ /* 0x000fe200078e00ff */
[----:B------:R-:W-:Y:S01]  /*3270*/  MOV R10, 0x32a0 ;  /* 0x000032a0000a7802 */ /* 0x000fe20000000f00 */
[----:B------:R-:W-:-:S07]  /*3280*/  IMAD.MOV.U32 R15, RZ, RZ, -0x3f870000 ;  /* 0xc0790000ff0f7424 */ /* 0x000fce00078e00ff */
[----:B0-----:R-:W-:Y:S05]  /*3290*/  CALL.REL.NOINC `($__internal_0_$__cuda_sm20_div_rn_f64_full) ;  /* 0x0000000800247944 */ /* 0x001fea0003c00000 */
[----:B------:R-:W-:-:S07]  /*32a0*/  IMAD.MOV.U32 R10, RZ, RZ, R12 ;  /* 0x000000ffff0a7224 */ /* 0x000fce00078e000c */
.L_x_51:
[----:B------:R-:W-:Y:S05]  /*32b0*/  BSYNC.RECONVERGENT B1 ;  /* 0x0000000000017941 */ /* 0x000fea0003800200 */
.L_x_50:
[----:B------:R-:W0:Y:S01]  /*32c0*/  LDCU.64 UR4, c[0x0][0x3b8] ;  /* 0x00007700ff0477ac */ /* 0x000e220008000a00 */
[----:B------:R-:W1:Y:S01]  /*32d0*/  LDC.U8 R4, c[0x0][0x3e8] ;  /* 0x0000fa00ff047b82 */ /* 0x000e620000000000 */
[----:B------:R-:W-:Y:S01]  /*32e0*/  BSSY.RECONVERGENT B1, `(.L_x_52) ;  /* 0x0000073000017945 */ /* 0x000fe20003800200 */
[----:B------:R-:W2:Y:S06]  /*32f0*/  LDCU.64 UR6, c[0x0][0x3c8] ;  /* 0x00007900ff0677ac */ /* 0x000eac0008000a00 */
[----:B------:R-:W3:Y:S01]  /*3300*/  LDC.U8 R0, c[0x0][0x3ea] ;  /* 0x0000fa80ff007b82 */ /* 0x000ee20000000000 */
[----:B0-----:R-:W-:-:S02]  /*3310*/  DADD R32, R44, -UR4 ;  /* 0x800000042c207e29 */ /* 0x001fc40008000000 */
[----:B--2---:R-:W-:-:S06]  /*3320*/  DADD R30, R2, -UR6 ;  /* 0x80000006021e7e29 */ /* 0x004fcc0008000000 */
[----:B------:R-:W-:Y:S02]  /*3330*/  DMUL R32, R32, R10 ;  /* 0x0000000a20207228 */ /* 0x000fe40000000000 */
[----:B------:R-:W-:Y:S01]  /*3340*/  DMUL R30, R10, R30 ;  /* 0x0000001e0a1e7228 */ /* 0x000fe20000000000 */
[----:B------:R-:W-:Y:S10]  /*3350*/  @!P1 BRA `(.L_x_53) ;  /* 0x0000000400ac9947 */ /* 0x000ff40003800000 */
[----:B------:R-:W0:Y:S01]  /*3360*/  LDC.64 R34, c[0x0][0x3d8] ;  /* 0x0000f600ff227b82 */ /* 0x000e220000000a00 */
[----:B------:R-:W2:Y:S01]  /*3370*/  LDCU.64 UR4, c[0x0][0x3e0] ;  /* 0x00007c00ff0477ac */ /* 0x000ea20008000a00 */
[----:B------:R-:W-:Y:S02]  /*3380*/  DMUL R24, R32, R32 ;  /* 0x0000002020187228 */ /* 0x000fe40000000000 */
[----:B------:R-:W-:-:S04]  /*3390*/  DMUL R22, R30, R30 ;  /* 0x0000001e1e167228 */ /* 0x000fc80000000000 */
[----:B------:R-:W4:Y:S01]  /*33a0*/  LDC.64 R28, c[0x0][0x3d0] ;  /* 0x0000f400ff1c7b82 */ /* 0x000f220000000a00 */
[----:B--2---:R-:W-:Y:S02]  /*33b0*/  DADD R26, -R30, UR4 ;  /* 0x000000041e1a7e29 */ /* 0x004fe40008000100 */
[----:B0-----:R-:W-:Y:S02]  /*33c0*/  DADD R34, R34, 400 ;  /* 0x4079000022227429 */ /* 0x001fe40000000000 */
[----:B----4-:R-:W-:-:S06]  /*33d0*/  DADD R28, -R32, R28 ;  /* 0x00000000201c7229 */ /* 0x010fcc000000011c */
[C---:B------:R-:W-:Y:S02]  /*33e0*/  DMUL R2, R34.reuse, R34 ;  /* 0x0000002222027228 */ /* 0x040fe40000000000 */
[----:B------:R-:W-:-:S06]  /*33f0*/  DADD R34, R34, R34 ;  /* 0x0000000022227229 */ /* 0x000fcc0000000022 */
[C---:B------:R-:W-:Y:S02]  /*3400*/  DFMA R2, R28.reuse, R28, R2 ;  /* 0x0000001c1c02722b */ /* 0x040fe40000000002 */
[----:B------:R-:W-:-:S06]  /*3410*/  DADD R28, R28, R28 ;  /* 0x000000001c1c7229 */ /* 0x000fcc000000001c */
[C---:B------:R-:W-:Y:S02]  /*3420*/  DFMA R2, R26.reuse, R26, R2 ;  /* 0x0000001a1a02722b */ /* 0x040fe40000000002 */
[----:B------:R-:W-:-:S06]  /*3430*/  DADD R26, R26, R26 ;  /* 0x000000001a1a7229 */ /* 0x000fcc000000001a */
[C---:B------:R-:W-:Y:S02]  /*3440*/  DMUL R20, R2.reuse, 4 ;  /* 0x4010000002147828 */ /* 0x040fe40000000000 */
[----:B------:R-:W-:Y:S01]  /*3450*/  DADD R6, R2, R2 ;  /* 0x0000000002067229 */ /* 0x000fe20000000002 */
[----:B------:R-:W-:-:S10]  /*3460*/  MOV R2, RZ ;  /* 0x000000ff00027202 */ /* 0x000fd40000000f00 */
.L_x_61:
[----:B------:R-:W0:Y:S02]  /*3470*/  LDC.64 R14, c[0x0][0x380] ;  /* 0x0000e000ff0e7b82 */ /* 0x000e240000000a00 */
[----:B0-----:R-:W-:-:S05]  /*3480*/  IMAD.WIDE.U32 R14, R2, 0x28, R14 ;  /* 0x00000028020e7825 */ /* 0x001fca00078e000e */
[----:B------:R-:W2:Y:S04]  /*3490*/  LDG.E.64 R18, desc[UR8][R14.64+0x8] ;  /* 0x000008080e127981 */ /* 0x000ea8000c1e1b00 */
[----:B------:R-:W4:Y:S04]  /*34a0*/  LDG.E.64 R16, desc[UR8][R14.64] ;  /* 0x000000080e107981 */ /* 0x000f28000c1e1b00 */
[----:B------:R-:W5:Y:S04]  /*34b0*/  LDG.E.64 R10, desc[UR8][R14.64+0x10] ;  /* 0x000010080e0a7981 */ /* 0x000f68000c1e1b00 */
[----:B------:R-:W3:Y:S01]  /*34c0*/  LDG.E.64 R12, desc[UR8][R14.64+0x18] ;  /* 0x000018080e0c7981 */ /* 0x000ee2000c1e1b00 */
[----:B------:R-:W-:Y:S01]  /*34d0*/  UMOV UR4, 0xe2308c3a ;  /* 0xe2308c3a00047882 */ /* 0x000fe20000000000 */
[----:B------:R-:W-:Y:S01]  /*34e0*/  UMOV UR5, 0x3e45798e ;  /* 0x3e45798e00057882 */ /* 0x000fe20000000000 */
[----:B------:R-:W-:Y:S01]  /*34f0*/  BSSY.RECONVERGENT B2, `(.L_x_54) ;  /* 0x000004e000027945 */ /* 0x000fe20003800200 */
[----:B--2---:R-:W-:-:S02]  /*3500*/  DMUL R36, R18, R18 ;  /* 0x0000001212247228 */ /* 0x004fc40000000000 */
[C---:B------:R-:W-:Y:S02]  /*3510*/  DMUL R38, R18.reuse, -400 ;  /* 0xc079000012267828 */ /* 0x040fe40000000000 */
[----:B------:R-:W-:-:S04]  /*3520*/  DADD R18, -R18, -400 ;  /* 0xc079000012127429 */ /* 0x000fc80000000100 */
[-C--:B----4-:R-:W-:Y:S02]  /*3530*/  DFMA R36, R16, R16.reuse, R36 ;  /* 0x000000101024722b */ /* 0x090fe40000000024 */
[C---:B------:R-:W-:Y:S02]  /*3540*/  DFMA R38, R32.reuse, R16, R38 ;  /* 0x000000102026722b */ /* 0x040fe40000000026 */
[----:B------:R-:W-:Y:S02]  /*3550*/  DADD R16, R32, -R16 ;  /* 0x0000000020107229 */ /* 0x000fe40000000810 */
[----:B------:R-:W-:Y:S02]  /*3560*/  DMUL R18, R34, R18 ;  /* 0x0000001222127228 */ /* 0x000fe40000000000 */
[-C--:B-----5:R-:W-:Y:S02]  /*3570*/  DFMA R36, R10, R10.reuse, R36 ;  /* 0x0000000a0a24722b */ /* 0x0a0fe40000000024 */
[----:B------:R-:W-:-:S04]  /*3580*/  DFMA R38, R30, R10, R38 ;  /* 0x0000000a1e26722b */ /* 0x000fc80000000026 */
[----:B------:R-:W-:Y:S02]  /*3590*/  DFMA R16, R28, R16, R18 ;  /* 0x000000101c10722b */ /* 0x000fe40000000012 */
[----:B------:R-:W-:Y:S02]  /*35a0*/  DADD R36, R24, R36 ;  /* 0x0000000018247229 */ /* 0x000fe40000000024 */
[----:B------:R-:W-:-:S06]  /*35b0*/  DADD R38, R38, R38 ;  /* 0x0000000026267229 */ /* 0x000fcc0000000026 */
[----:B------:R-:W-:-:S08]  /*35c0*/  DADD R36, R36, 160000 ;  /* 0x4103880024247429 */ /* 0x000fd00000000000 */
[----:B------:R-:W-:-:S08]  /*35d0*/  DADD R36, R22, R36 ;  /* 0x0000000016247229 */ /* 0x000fd00000000024 */
[----:B------:R-:W-:Y:S02]  /*35e0*/  DADD R38, R36, -R38 ;  /* 0x0000000024267229 */ /* 0x000fe40000000826 */
[----:B------:R-:W-:-:S06]  /*35f0*/  DADD R36, R30, -R10 ;  /* 0x000000001e247229 */ /* 0x000fcc000000080a */
[----:B---3--:R-:W-:Y:S02]  /*3600*/  DFMA R38, -R12, R12, R38 ;  /* 0x0000000c0c26722b */ /* 0x008fe40000000126 */
        /* <DEDUP_REMOVED lines=24> */
[----:B------:R-:W-:Y:S01]  /*3790*/  MOV R13, R39 ;  /* 0x00000027000d7202 */ /* 0x000fe20000000f00 */
[----:B------:R-:W-:Y:S01]  /*37a0*/  IMAD.MOV.U32 R14, RZ, RZ, R40 ;  /* 0x000000ffff0e7224 */ /* 0x000fe200078e0028 */
[----:B------:R-:W-:Y:S01]  /*37b0*/  MOV R48, 0x3800 ;  /* 0x0000380000307802 */ /* 0x000fe20000000f00 */
[----:B------:R-:W-:Y:S02]  /*37c0*/  IMAD.MOV.U32 R15, RZ, RZ, R41 ;  /* 0x000000ffff0f7224 */ /* 0x000fe400078e0029 */
[----:B------:R-:W-:Y:S02]  /*37d0*/  IMAD.MOV.U32 R12, RZ, RZ, R38 ;  /* 0x000000ffff0c7224 */ /* 0x000fe400078e0026 */
[----:B------:R-:W-:-:S07]  /*37e0*/  IMAD.MOV.U32 R11, RZ, RZ, R19 ;  /* 0x000000ffff0b7224 */ /* 0x000fce00078e0013 */
[----:B-1----:R-:W-:Y:S05]  /*37f0*/  CALL.REL.NOINC `($__internal_1_$__cuda_sm20_dsqrt_rn_f64_mediumpath_v1) ;  /* 0x00000008005c7944 */ /* 0x002fea0003c00000 */
[----:B------:R-:W-:Y:S02]  /*3800*/  IMAD.MOV.U32 R12, RZ, RZ, R10 ;  /* 0x000000ffff0c7224 */ /* 0x000fe400078e000a */
[----:B------:R-:W-:-:S07]  /*3810*/  IMAD.MOV.U32 R13, RZ, RZ, R11 ;  /* 0x000000ffff0d7224 */ /* 0x000fce00078e000b */
.L_x_57:
[----:B------:R-:W-:Y:S05]  /*3820*/  BSYNC.RECONVERGENT B3 ;  /* 0x0000000000037941 */ /* 0x000fea0003800200 */
.L_x_56:
        /* <DEDUP_REMOVED lines=21> */
[----:B-1----:R-:W-:Y:S05]  /*3980*/  CALL.REL.NOINC `($__internal_0_$__cuda_sm20_div_rn_f64_full) ;  /* 0x0000000000687944 */ /* 0x002fea0003c00000 */
[----:B------:R-:W-:-:S07]  /*3990*/  IMAD.MOV.U32 R13, RZ, RZ, R11 ;  /* 0x000000ffff0d7224 */ /* 0x000fce00078e000b */
.L_x_59:
[----:B------:R-:W-:Y:S05]  /*39a0*/  BSYNC.RECONVERGENT B3 ;  /* 0x0000000000037941 */ /* 0x000fea0003800200 */
.L_x_58:
[----:B------:R-:W-:-:S14]  /*39b0*/  DSETP.GEU.AND P0, PT, R12, RZ, PT ;  /* 0x000000ff0c00722a */ /* 0x000fdc0003f0e000 */
[----:B------:R-:W-:Y:S05]  /*39c0*/  @P0 BRA `(.L_x_60) ;  /* 0x0000000000300947 */ /* 0x000fea0003800000 */
.L_x_55:
[----:B------:R-:W-:Y:S05]  /*39d0*/  BSYNC.RECONVERGENT B2 ;  /* 0x0000000000027941 */ /* 0x000fea0003800200 */
.L_x_54:
[----:B------:R-:W-:-:S04]  /*39e0*/  IADD3 R2, PT, PT, R2, 0x1, RZ ;  /* 0x0000000102027810 */ /* 0x000fc80007ffe0ff */
[----:B------:R-:W-:-:S13]  /*39f0*/  ISETP.NE.AND P0, PT, R2, UR11, PT ;  /* 0x0000000b02007c0c */ /* 0x000fda000bf05270 */
[----:B------:R-:W-:Y:S05]  /*3a00*/  @P0 BRA `(.L_x_61) ;  /* 0xfffffff800980947 */ /* 0x000fea000383ffff */
.L_x_53:
[----:B------:R-:W-:Y:S05]  /*3a10*/  BSYNC.RECONVERGENT B1 ;  /* 0x0000000000017941 */ /* 0x000fea0003800200 */
.L_x_52:
[----:B------:R-:W0:Y:S08]  /*3a20*/  LDC.64 R2, c[0x0][0x390] ;  /* 0x0000e400ff027b82 */ /* 0x000e300000000a00 */
[----:B------:R-:W2:Y:S01]  /*3a30*/  LDC.U8 R5, c[0x0][0x3e9] ;  /* 0x0000fa40ff057b82 */ /* 0x000ea20000000000 */
[----:B0-----:R-:W-:-:S05]  /*3a40*/  IMAD.WIDE R2, R8, 0x3, R2 ;  /* 0x0000000308027825 */ /* 0x001fca00078e0202 */
[----:B-1----:R-:W-:Y:S04]  /*3a50*/  STG.E.U8 desc[UR8][R2.64], R4 ;  /* 0x0000000402007986 */ /* 0x002fe8000c101108 */
[----:B---3--:R-:W-:Y:S04]  /*3a60*/  STG.E.U8 desc[UR8][R2.64+0x2], R0 ;  /* 0x0000020002007986 */ /* 0x008fe8000c101108 */
[----:B--2---:R-:W-:Y:S01]  /*3a70*/  STG.E.U8 desc[UR8][R2.64+0x1], R5 ;  /* 0x0000010502007986 */ /* 0x004fe2000c101108 */
[----:B------:R-:W-:Y:S05]  /*3a80*/  EXIT ;  /* 0x000000000000794d */ /* 0x000fea0003800000 */
.L_x_60:
[----:B------:R-:W0:Y:S01]  /*3a90*/  LDC.64 R2, c[0x0][0x390] ;  /* 0x0000e400ff027b82 */ /* 0x000e220000000a00 */
[----:B-1----:R-:W-:Y:S02]  /*3aa0*/  SHF.R.U32.HI R5, RZ, 0x1, R4 ;  /* 0x00000001ff057819 */ /* 0x002fe40000011604 */
[----:B------:R-:W-:-:S05]  /*3ab0*/  SHF.R.U32.HI R9, RZ, 0x1, R0 ;  /* 0x00000001ff097819 */ /* 0x000fca0000011600 */
[----:B------:R-:W1:Y:S01]  /*3ac0*/  LDC.U8 R7, c[0x0][0x3e9] ;  /* 0x0000fa40ff077b82 */ /* 0x000e620000000000 */
[----:B0-----:R-:W-:-:S05]  /*3ad0*/  IMAD.WIDE R2, R8, 0x3, R2 ;  /* 0x0000000308027825 */ /* 0x001fca00078e0202 */
[----:B------:R-:W-:Y:S01]  /*3ae0*/  STG.E.U8 desc[UR8][R2.64], R5 ;  /* 0x0000000502007986 */ /* 0x000fe2000c101108 */
[----:B-1----:R-:W-:-:S03]  /*3af0*/  SHF.R.U32.HI R7, RZ, 0x1, R7 ;  /* 0x00000001ff077819 */ /* 0x002fc60000011607 */
[----:B------:R-:W-:Y:S04]  /*3b00*/  STG.E.U8 desc[UR8][R2.64+0x2], R9 ;  /* 0x0000020902007986 */ /* 0x000fe8000c101108 */
[----:B------:R-:W-:Y:S01]  /*3b10*/  STG.E.U8 desc[UR8][R2.64+0x1], R7 ;  /* 0x0000010702007986 */ /* 0x000fe2000c101108 */
[----:B------:R-:W-:Y:S05]  /*3b20*/  EXIT ;  /* 0x000000000000794d */ /* 0x000fea0003800000 */
        .weak           $__internal_0_$__cuda_sm20_div_rn_f64_full
        .type           $__internal_0_$__cuda_sm20_div_rn_f64_full,@function
        .size           $__internal_0_$__cuda_sm20_div_rn_f64_full,($__internal_1_$__cuda_sm20_dsqrt_rn_f64_mediumpath_v1 - $__internal_0_$__cuda_sm20_div_rn_f64_full)
$__internal_0_$__cuda_sm20_div_rn_f64_full:
[C---:B------:R-:W-:Y:S01]  /*3b30*/  FSETP.GEU.AND P0, PT, |R13|.reuse, 1.469367938527859385e-39, PT ;  /* 0x001000000d00780b */ /* 0x040fe20003f0e200 */
[----:B------:R-:W-:Y:S01]  /*3b40*/  IMAD.MOV.U32 R50, RZ, RZ, R12 ;  /* 0x000000ffff327224 */ /* 0x000fe200078e000c */
[C---:B------:R-:W-:Y:S01]  /*3b50*/  LOP3.LUT R11, R13.reuse, 0x800fffff, RZ, 0xc0, !PT ;  /* 0x800fffff0d0b7812 */ /* 0x040fe200078ec0ff */
[----:B------:R-:W-:Y:S01]  /*3b60*/  IMAD.MOV.U32 R55, RZ, RZ, R15 ;  /* 0x000000ffff377224 */ /* 0x000fe200078e000f */
[----:B------:R-:W-:Y:S01]  /*3b70*/  LOP3.LUT R16, R13, 0x7ff00000, RZ, 0xc0, !PT ;  /* 0x7ff000000d107812 */ /* 0x000fe200078ec0ff */
[----:B------:R-:W-:Y:S01]  /*3b80*/  IMAD.MOV.U32 R52, RZ, RZ, 0x1 ;  /* 0x00000001ff347424 */ /* 0x000fe200078e00ff */
[----:B------:R-:W-:Y:S01]  /*3b90*/  LOP3.LUT R51, R11, 0x3ff00000, RZ, 0xfc, !PT ;  /* 0x3ff000000b337812 */ /* 0x000fe200078efcff */
[----:B------:R-:W-:Y:S01]  /*3ba0*/  IMAD.MOV.U32 R54, RZ, RZ, R14 ;  /* 0x000000ffff367224 */ /* 0x000fe200078e000e */
[C---:B------:R-:W-:Y:S01]  /*3bb0*/  FSETP.GEU.AND P3, PT, |R55|.reuse, 1.469367938527859385e-39, PT ;  /* 0x001000003700780b */ /* 0x040fe20003f6e200 */
[----:B------:R-:W-:Y:S01]  /*3bc0*/  BSSY.RECONVERGENT B0, `(.L_x_62) ;  /* 0x0000055000007945 */ /* 0x000fe20003800200 */
[----:B------:R-:W-:-:S03]  /*3bd0*/  LOP3.LUT R11, R55, 0x7ff00000, RZ, 0xc0, !PT ;  /* 0x7ff00000370b7812 */ /* 0x000fc600078ec0ff */
[----:B------:R-:W-:Y:S01]  /*3be0*/  @!P0 DMUL R50, R12, 8.98846567431157953865e+307 ;  /* 0x7fe000000c328828 */ /* 0x000fe20000000000 */
[----:B------:R-:W-:-:S05]  /*3bf0*/  ISETP.GE.U32.AND P2, PT, R11, R16, PT ;  /* 0x000000100b00720c */ /* 0x000fca0003f46070 */
[----:B------:R-:W0:Y:S02]  /*3c00*/  MUFU.RCP64H R53, R51 ;  /* 0x0000003300357308 */ /* 0x000e240000001800 */
[----:B------:R-:W-:Y:S01]  /*3c10*/  @!P3 LOP3.LUT R14, R13, 0x7ff00000, RZ, 0xc0, !PT ;  /* 0x7ff000000d0eb812 */ /* 0x000fe200078ec0ff */
[----:B------:R-:W-:Y:S01]  /*3c20*/  @!P3 IMAD.MOV.U32 R58, RZ, RZ, RZ ;  /* 0x000000ffff3ab224 */ /* 0x000fe200078e00ff */
[----:B------:R-:W-:Y:S02]  /*3c30*/  @!P0 LOP3.LUT R16, R51, 0x7ff00000, RZ, 0xc0, !PT ;  /* 0x7ff0000033108812 */ /* 0x000fe400078ec0ff */
[----:B------:R-:W-:Y:S02]  /*3c40*/  @!P3 ISETP.GE.U32.AND P4, PT, R11, R14, PT ;  /* 0x0000000e0b00b20c */ /* 0x000fe40003f86070 */
[----:B------:R-:W-:-:S04]  /*3c50*/  MOV R14, 0x1ca00000 ;  /* 0x1ca00000000e7802 */ /* 0x000fc80000000f00 */
[C---:B------:R-:W-:Y:S02]  /*3c60*/  @!P3 SEL R15, R14.reuse, 0x63400000, !P4 ;  /* 0x634000000e0fb807 */ /* 0x040fe40006000000 */
[----:B------:R-:W-:Y:S02]  /*3c70*/  SEL R17, R14, 0x63400000, !P2 ;  /* 0x634000000e117807 */ /* 0x000fe40005000000 */
[----:B------:R-:W-:Y:S01]  /*3c80*/  @!P3 LOP3.LUT R15, R15, 0x80000000, R55, 0xf8, !PT ;  /* 0x800000000f0fb812 */ /* 0x000fe200078ef837 */
[----:B0-----:R-:W-:-:S03]  /*3c90*/  DFMA R56, R52, -R50, 1 ;  /* 0x3ff000003438742b */ /* 0x001fc60000000832 */
[----:B------:R-:W-:Y:S01]  /*3ca0*/  @!P3 LOP3.LUT R59, R15, 0x100000, RZ, 0xfc, !PT ;  /* 0x001000000f3bb812 */ /* 0x000fe200078efcff */
[----:B------:R-:W-:-:S04]  /*3cb0*/  IMAD.MOV.U32 R15, RZ, RZ, R11 ;  /* 0x000000ffff0f7224 */ /* 0x000fc800078e000b */
[----:B------:R-:W-:-:S08]  /*3cc0*/  DFMA R56, R56, R56, R56 ;  /* 0x000000383838722b */ /* 0x000fd00000000038 */
[----:B------:R-:W-:Y:S01]  /*3cd0*/  DFMA R52, R52, R56, R52 ;  /* 0x000000383434722b */ /* 0x000fe20000000034 */
[----:B------:R-:W-:Y:S01]  /*3ce0*/  LOP3.LUT R57, R17, 0x800fffff, R55, 0xf8, !PT ;  /* 0x800fffff11397812 */ /* 0x000fe200078ef837 */
[----:B------:R-:W-:-:S06]  /*3cf0*/  IMAD.MOV.U32 R56, RZ, RZ, R54 ;  /* 0x000000ffff387224 */ /* 0x000fcc00078e0036 */
[----:B------:R-:W-:Y:S02]  /*3d00*/  DFMA R60, R52, -R50, 1 ;  /* 0x3ff00000343c742b */ /* 0x000fe40000000832 */
[----:B------:R-:W-:-:S06]  /*3d10*/  @!P3 DFMA R56, R56, 2, -R58 ;  /* 0x400000003838b82b */ /* 0x000fcc000000083a */
[----:B------:R-:W-:-:S04]  /*3d20*/  DFMA R60, R52, R60, R52 ;  /* 0x0000003c343c722b */ /* 0x000fc80000000034 */
[----:B------:R-:W-:-:S04]  /*3d30*/  @!P3 LOP3.LUT R15, R57, 0x7ff00000, RZ, 0xc0, !PT ;  /* 0x7ff00000390fb812 */ /* 0x000fc800078ec0ff */
[----:B------:R-:W-:Y:S01]  /*3d40*/  DMUL R58, R60, R56 ;  /* 0x000000383c3a7228 */ /* 0x000fe20000000000 */
[----:B------:R-:W-:-:S05]  /*3d50*/  VIADD R17, R15, 0xffffffff ;  /* 0xffffffff0f117836 */ /* 0x000fca0000000000 */
[----:B------:R-:W-:Y:S02]  /*3d60*/  ISETP.GT.U32.AND P0, PT, R17, 0x7feffffe, PT ;  /* 0x7feffffe1100780c */ /* 0x000fe40003f04070 */
[----:B------:R-:W-:Y:S01]  /*3d70*/  IADD3 R17, PT, PT, R16, -0x1, RZ ;  /* 0xffffffff10117810 */ /* 0x000fe20007ffe0ff */
[----:B------:R-:W-:-:S03]  /*3d80*/  DFMA R52, R58, -R50, R56 ;  /* 0x800000323a34722b */ /* 0x000fc60000000038 */
[----:B------:R-:W-:-:S05]  /*3d90*/  ISETP.GT.U32.OR P0, PT, R17, 0x7feffffe, P0 ;  /* 0x7feffffe1100780c */ /* 0x000fca0000704470 */
[----:B------:R-:W-:-:S08]  /*3da0*/  DFMA R52, R60, R52, R58 ;  /* 0x000000343c34722b */ /* 0x000fd0000000003a */
[----:B------:R-:W-:Y:S05]  /*3db0*/  @P0 BRA `(.L_x_63) ;  /* 0x0000000000740947 */ /* 0x000fea0003800000 */
[----:B------:R-:W-:-:S04]  /*3dc0*/  LOP3.LUT R16, R13, 0x7ff00000, RZ, 0xc0, !PT ;  /* 0x7ff000000d107812 */ /* 0x000fc800078ec0ff */
[CC--:B------:R-:W-:Y:S02]  /*3dd0*/  VIADDMNMX R15, R11.reuse, -R16.reuse, 0xb9600000, !PT ;  /* 0xb96000000b0f7446 */ /* 0x0c0fe40007800910 */
[----:B------:R-:W-:Y:S01]  /*3de0*/  ISETP.GE.U32.AND P0, PT, R11, R16, PT ;  /* 0x000000100b00720c */ /* 0x000fe20003f06070 */
[----:B------:R-:W-:Y:S01]  /*3df0*/  IMAD.MOV.U32 R16, RZ, RZ, RZ ;  /* 0x000000ffff107224 */ /* 0x000fe200078e00ff */
[----:B------:R-:W-:Y:S02]  /*3e00*/  VIMNMX R15, PT, PT, R15, 0x46a00000, PT ;  /* 0x46a000000f0f7848 */ /* 0x000fe40003fe0100 */
[----:B------:R-:W-:-:S05]  /*3e10*/  SEL R14, R14, 0x63400000, !P0 ;  /* 0x634000000e0e7807 */ /* 0x000fca0004000000 */
[----:B------:R-:W-:-:S04]  /*3e20*/  IMAD.IADD R14, R15, 0x1, -R14 ;  /* 0x000000010f0e7824 */ /* 0x000fc800078e0a0e */
[----:B------:R-:W-:-:S06]  /*3e30*/  VIADD R17, R14, 0x7fe00000 ;  /* 0x7fe000000e117836 */ /* 0x000fcc0000000000 */
[----:B------:R-:W-:-:S10]  /*3e40*/  DMUL R58, R52, R16 ;  /* 0x00000010343a7228 */ /* 0x000fd40000000000 */
[----:B------:R-:W-:-:S13]  /*3e50*/  FSETP.GTU.AND P0, PT, |R59|, 1.469367938527859385e-39, PT ;  /* 0x001000003b00780b */ /* 0x000fda0003f0c200 */
[----:B------:R-:W-:Y:S05]  /*3e60*/  @P0 BRA `(.L_x_64) ;  /* 0x0000000000a80947 */ /* 0x000fea0003800000 */
[----:B------:R-:W-:-:S06]  /*3e70*/  DFMA R50, R52, -R50, R56 ;  /* 0x800000323432722b */ /* 0x000fcc0000000038 */
[----:B------:R-:W-:-:S04]  /*3e80*/  IMAD.MOV.U32 R50, RZ, RZ, RZ ;  /* 0x000000ffff327224 */ /* 0x000fc800078e00ff */
[C---:B------:R-:W-:Y:S02]  /*3e90*/  FSETP.NEU.AND P0, PT, R51.reuse, RZ, PT ;  /* 0x000000ff3300720b */ /* 0x040fe40003f0d000 */
[----:B------:R-:W-:-:S04]  /*3ea0*/  LOP3.LUT R12, R51, 0x80000000, R13, 0x48, !PT ;  /* 0x80000000330c7812 */ /* 0x000fc800078e480d */
[----:B------:R-:W-:-:S07]  /*3eb0*/  LOP3.LUT R51, R12, R17, RZ, 0xfc, !PT ;  /* 0x000000110c337212 */ /* 0x000fce00078efcff */
[----:B------:R-:W-:Y:S05]  /*3ec0*/  @!P0 BRA `(.L_x_64) ;  /* 0x0000000000908947 */ /* 0x000fea0003800000 */
[C---:B------:R-:W-:Y:S01]  /*3ed0*/  IADD3 R17, PT, PT, -R14.reuse, RZ, RZ ;  /* 0x000000ff0e117210 */ /* 0x040fe20007ffe1ff */
[----:B------:R-:W-:Y:S01]  /*3ee0*/  IMAD.MOV.U32 R16, RZ, RZ, RZ ;  /* 0x000000ffff107224 */ /* 0x000fe200078e00ff */
[----:B------:R-:W-:-:S05]  /*3ef0*/  IADD3 R14, PT, PT, -R14, -0x43300000, RZ ;  /* 0xbcd000000e0e7810 */ /* 0x000fca0007ffe1ff */
[----:B------:R-:W-:Y:S02]  /*3f00*/  DFMA R16, R58, -R16, R52 ;  /* 0x800000103a10722b */ /* 0x000fe40000000034 */
[----:B------:R-:W-:-:S08]  /*3f10*/  DMUL.RP R52, R52, R50 ;  /* 0x0000003234347228 */ /* 0x000fd00000008000 */
[----:B------:R-:W-:Y:S02]  /*3f20*/  FSETP.NEU.AND P0, PT, |R17|, R14, PT ;  /* 0x0000000e1100720b */ /* 0x000fe40003f0d200 */
[----:B------:R-:W-:Y:S02]  /*3f30*/  LOP3.LUT R11, R53, R12, RZ, 0x3c, !PT ;  /* 0x0000000c350b7212 */ /* 0x000fe400078e3cff */
[----:B------:R-:W-:Y:S02]  /*3f40*/  FSEL R12, R52, R58, !P0 ;  /* 0x0000003a340c7208 */ /* 0x000fe40004000000 */
[----:B------:R-:W-:-:S03]  /*3f50*/  FSEL R13, R11, R59, !P0 ;  /* 0x0000003b0b0d7208 */ /* 0x000fc60004000000 */
[----:B------:R-:W-:Y:S02]  /*3f60*/  IMAD.MOV.U32 R58, RZ, RZ, R12 ;  /* 0x000000ffff3a7224 */ /* 0x000fe400078e000c */
[----:B------:R-:W-:Y:S01]  /*3f70*/  IMAD.MOV.U32 R59, RZ, RZ, R13 ;  /* 0x000000ffff3b7224 */ /* 0x000fe200078e000d */
[----:B------:R-:W-:Y:S06]  /*3f80*/  BRA `(.L_x_64) ;  /* 0x0000000000607947 */ /* 0x000fec0003800000 */
.L_x_63:
[----:B------:R-:W-:-:S14]  /*3f90*/  DSETP.NAN.AND P0, PT, R54, R54, PT ;  /* 0x000000363600722a */ /* 0x000fdc0003f08000 */
[----:B------:R-:W-:Y:S05]  /*3fa0*/  @P0 BRA `(.L_x_65) ;  /* 0x00000000004c0947 */ /* 0x000fea0003800000 */
[----:B------:R-:W-:-:S14]  /*3fb0*/  DSETP.NAN.AND P0, PT, R12, R12, PT ;  /* 0x0000000c0c00722a */ /* 0x000fdc0003f08000 */
[----:B------:R-:W-:Y:S05]  /*3fc0*/  @P0 BRA `(.L_x_66) ;  /* 0x0000000000340947 */ /* 0x000fea0003800000 */
[----:B------:R-:W-:Y:S01]  /*3fd0*/  ISETP.NE.AND P0, PT, R15, R16, PT ;  /* 0x000000100f00720c */ /* 0x000fe20003f05270 */
[----:B------:R-:W-:Y:S01]  /*3fe0*/  IMAD.MOV.U32 R58, RZ, RZ, 0x0 ;  /* 0x00000000ff3a7424 */ /* 0x000fe200078e00ff */
[----:B------:R-:W-:-:S11]  /*3ff0*/  MOV R59, 0xfff80000 ;  /* 0xfff80000003b7802 */ /* 0x000fd60000000f00 */
[----:B------:R-:W-:Y:S05]  /*4000*/  @!P0 BRA `(.L_x_64) ;  /* 0x0000000000408947 */ /* 0x000fea0003800000 */
[----:B------:R-:W-:Y:S02]  /*4010*/  ISETP.NE.AND P0, PT, R15, 0x7ff00000, PT ;  /* 0x7ff000000f00780c */ /* 0x000fe40003f05270 */
[----:B------:R-:W-:Y:S02]  /*4020*/  LOP3.LUT R13, R55, 0x80000000, R13, 0x48, !PT ;  /* 0x80000000370d7812 */ /* 0x000fe400078e480d */
[----:B------:R-:W-:-:S13]  /*4030*/  ISETP.EQ.OR P0, PT, R16, RZ, !P0 ;  /* 0x000000ff1000720c */ /* 0x000fda0004702670 */
[----:B------:R-:W-:Y:S01]  /*4040*/  @P0 LOP3.LUT R11, R13, 0x7ff00000, RZ, 0xfc, !PT ;  /* 0x7ff000000d0b0812 */ /* 0x000fe200078efcff */
[----:B------:R-:W-:Y:S02]  /*4050*/  @!P0 IMAD.MOV.U32 R58, RZ, RZ, RZ ;  /* 0x000000ffff3a8224 */ /* 0x000fe400078e00ff */
[----:B------:R-:W-:Y:S02]  /*4060*/  @!P0 IMAD.MOV.U32 R59, RZ, RZ, R13 ;  /* 0x000000ffff3b8224 */ /* 0x000fe400078e000d */
[----:B------:R-:W-:Y:S02]  /*4070*/  @P0 IMAD.MOV.U32 R58, RZ, RZ, RZ ;  /* 0x000000ffff3a0224 */ /* 0x000fe400078e00ff */
[----:B------:R-:W-:Y:S01]  /*4080*/  @P0 IMAD.MOV.U32 R59, RZ, RZ, R11 ;  /* 0x000000ffff3b0224 */ /* 0x000fe200078e000b */
[----:B------:R-:W-:Y:S06]  /*4090*/  BRA `(.L_x_64) ;  /* 0x00000000001c7947 */ /* 0x000fec0003800000 */
.L_x_66:
[----:B------:R-:W-:Y:S02]  /*40a0*/  LOP3.LUT R11, R13, 0x80000, RZ, 0xfc, !PT ;  /* 0x000800000d0b7812 */ /* 0x000fe400078efcff */
[----:B------:R-:W-:-:S03]  /*40b0*/  MOV R58, R12 ;  /* 0x0000000c003a7202 */ /* 0x000fc60000000f00 */
[----:B------:R-:W-:Y:S01]  /*40c0*/  IMAD.MOV.U32 R59, RZ, RZ, R11 ;  /* 0x000000ffff3b7224 */ /* 0x000fe200078e000b */
[----:B------:R-:W-:Y:S06]  /*40d0*/  BRA `(.L_x_64) ;  /* 0x00000000000c7947 */ /* 0x000fec0003800000 */
.L_x_65:
[----:B------:R-:W-:Y:S01]  /*40e0*/  LOP3.LUT R11, R55, 0x80000, RZ, 0xfc, !PT ;  /* 0x00080000370b7812 */ /* 0x000fe200078efcff */
[----:B------:R-:W-:-:S04]  /*40f0*/  IMAD.MOV.U32 R58, RZ, RZ, R54 ;  /* 0x000000ffff3a7224 */ /* 0x000fc800078e0036 */
[----:B------:R-:W-:-:S07]  /*4100*/  IMAD.MOV.U32 R59, RZ, RZ, R11 ;  /* 0x000000ffff3b7224 */ /* 0x000fce00078e000b */
.L_x_64:
[----:B------:R-:W-:Y:S05]  /*4110*/  BSYNC.RECONVERGENT B0 ;  /* 0x0000000000007941 */ /* 0x000fea0003800200 */
.L_x_62:
[----:B------:R-:W-:Y:S01]  /*4120*/  IMAD.MOV.U32 R14, RZ, RZ, R10 ;  /* 0x000000ffff0e7224 */ /* 0x000fe200078e000a */
[----:B------:R-:W-:Y:S01]  /*4130*/  MOV R11, R59 ;  /* 0x0000003b000b7202 */ /* 0x000fe20000000f00 */
[----:B------:R-:W-:Y:S02]  /*4140*/  IMAD.MOV.U32 R15, RZ, RZ, 0x0 ;  /* 0x00000000ff0f7424 */ /* 0x000fe400078e00ff */
[----:B------:R-:W-:Y:S02]  /*4150*/  IMAD.MOV.U32 R12, RZ, RZ, R58 ;  /* 0x000000ffff0c7224 */ /* 0x000fe400078e003a */
[----:B------:R-:W-:Y:S05]  /*4160*/  RET.REL.NODEC R14 `(processPixel) ;  /* 0xffffffbc0ea47950 */ /* 0x000fea0003c3ffff */
        .weak           $__internal_1_$__cuda_sm20_dsqrt_rn_f64_mediumpath_v1
        .type           $__internal_1_$__cuda_sm20_dsqrt_rn_f64_mediumpath_v1,@function
        .size           $__internal_1_$__cuda_sm20_dsqrt_rn_f64_mediumpath_v1,(.L_x_73 - $__internal_1_$__cuda_sm20_dsqrt_rn_f64_mediumpath_v1)
$__internal_1_$__cuda_sm20_dsqrt_rn_f64_mediumpath_v1:
[----:B------:R-:W-:Y:S01]  /*4170*/  ISETP.GE.U32.AND P0, PT, R10, -0x3400000, PT ;  /* 0xfcc000000a00780c */ /* 0x000fe20003f06070 */
[----:B------:R-:W-:Y:S01]  /*4180*/  BSSY.RECONVERGENT B0, `(.L_x_67) ;  /* 0x0000024000007945 */ /* 0x000fe20003800200 */
[----:B------:R-:W-:-:S11]  /*4190*/  IMAD.MOV.U32 R10, RZ, RZ, R18 ;  /* 0x000000ffff0a7224 */ /* 0x000fd600078e0012 */
[----:B------:R-:W-:Y:S05]  /*41a0*/  @!P0 BRA `(.L_x_68) ;  /* 0x0000000000208947 */ /* 0x000fea0003800000 */
[----:B------:R-:W-:-:S10]  /*41b0*/  DFMA.RM R12, R14, R10, R12 ;  /* 0x0000000a0e0c722b */ /* 0x000fd4000000400c */
[----:B------:R-:W-:-:S05]  /*41c0*/  IADD3 R10, P0, PT, R12, 0x1, RZ ;  /* 0x000000010c0a7810 */ /* 0x000fca0007f1e0ff */
[----:B------:R-:W-:-:S06]  /*41d0*/  IMAD.X R11, RZ, RZ, R13, P0 ;  /* 0x000000ffff0b7224 */ /* 0x000fcc00000e060d */
[----:B------:R-:W-:-:S08]  /*41e0*/  DFMA.RP R16, -R12, R10, R16 ;  /* 0x0000000a0c10722b */ /* 0x000fd00000008110 */
[----:B------:R-:W-:-:S06]  /*41f0*/  DSETP.GT.AND P0, PT, R16, RZ, PT ;  /* 0x000000ff1000722a */ /* 0x000fcc0003f04000 */
[----:B------:R-:W-:Y:S02]  /*4200*/  FSEL R10, R10, R12, P0 ;  /* 0x0000000c0a0a7208 */ /* 0x000fe40000000000 */
[----:B------:R-:W-:Y:S01]  /*4210*/  FSEL R11, R11, R13, P0 ;  /* 0x0000000d0b0b7208 */ /* 0x000fe20000000000 */
[----:B------:R-:W-:Y:S06]  /*4220*/  BRA `(.L_x_69) ;  /* 0x0000000000647947 */ /* 0x000fec0003800000 */
.L_x_68:
[----:B------:R-:W-:-:S14]  /*4230*/  DSETP.NE.AND P0, PT, R16, RZ, PT ;  /* 0x000000ff1000722a */ /* 0x000fdc0003f05000 */
[----:B------:R-:W-:Y:S05]  /*4240*/  @!P0 BRA `(.L_x_70) ;  /* 0x0000000000588947 */ /* 0x000fea0003800000 */
[----:B------:R-:W-:-:S13]  /*4250*/  ISETP.GE.AND P0, PT, R17, RZ, PT ;  /* 0x000000ff1100720c */ /* 0x000fda0003f06270 */
[----:B------:R-:W-:Y:S01]  /*4260*/  @!P0 MOV R10, 0x0 ;  /* 0x00000000000a8802 */ /* 0x000fe20000000f00 */
[----:B------:R-:W-:Y:S01]  /*4270*/  @!P0 IMAD.MOV.U32 R11, RZ, RZ, -0x80000 ;  /* 0xfff80000ff0b8424 */ /* 0x000fe200078e00ff */
[----:B------:R-:W-:Y:S06]  /*4280*/  @!P0 BRA `(.L_x_69) ;  /* 0x00000000004c8947 */ /* 0x000fec0003800000 */
[----:B------:R-:W-:-:S13]  /*4290*/  ISETP.GT.AND P0, PT, R17, 0x7fefffff, PT ;  /* 0x7fefffff1100780c */ /* 0x000fda0003f04270 */
[----:B------:R-:W-:Y:S05]  /*42a0*/  @P0 BRA `(.L_x_70) ;  /* 0x0000000000400947 */ /* 0x000fea0003800000 */
[----:B------:R-:W-:Y:S01]  /*42b0*/  DMUL R16, R16, 8.11296384146066816958e+31 ;  /* 0x4690000010107828 */ /* 0x000fe20000000000 */
[----:B------:R-:W-:Y:S02]  /*42c0*/  IMAD.MOV.U32 R14, RZ, RZ, RZ ;  /* 0x000000ffff0e7224 */ /* 0x000fe400078e00ff */
[----:B------:R-:W-:Y:S02]  /*42d0*/  IMAD.MOV.U32 R10, RZ, RZ, 0x0 ;  /* 0x00000000ff0a7424 */ /* 0x000fe400078e00ff */
[----:B------:R-:W-:Y:S01]  /*42e0*/  IMAD.MOV.U32 R11, RZ, RZ, 0x3fd80000 ;  /* 0x3fd80000ff0b7424 */ /* 0x000fe200078e00ff */
[----:B------:R-:W0:Y:S02]  /*42f0*/  MUFU.RSQ64H R15, R17 ;  /* 0x00000011000f7308 */ /* 0x000e240000001c00 */
[----:B0-----:R-:W-:-:S08]  /*4300*/  DMUL R12, R14, R14 ;  /* 0x0000000e0e0c7228 */ /* 0x001fd00000000000 */
[----:B------:R-:W-:-:S08]  /*4310*/  DFMA R12, R16, -R12, 1 ;  /* 0x3ff00000100c742b */ /* 0x000fd0000000080c */
[----:B------:R-:W-:Y:S02]  /*4320*/  DFMA R10, R12, R10, 0.5 ;  /* 0x3fe000000c0a742b */ /* 0x000fe4000000000a */
[----:B------:R-:W-:-:S08]  /*4330*/  DMUL R12, R14, R12 ;  /* 0x0000000c0e0c7228 */ /* 0x000fd00000000000 */
[----:B------:R-:W-:-:S08]  /*4340*/  DFMA R12, R10, R12, R14 ;  /* 0x0000000c0a0c722b */ /* 0x000fd0000000000e */
[----:B------:R-:W-:Y:S02]  /*4350*/  DMUL R10, R16, R12 ;  /* 0x0000000c100a7228 */ /* 0x000fe40000000000 */
[----:B------:R-:W-:-:S06]  /*4360*/  IADD3 R13, PT, PT, R13, -0x100000, RZ ;  /* 0xfff000000d0d7810 */ /* 0x000fcc0007ffe0ff */
[----:B------:R-:W-:-:S08]  /*4370*/  DFMA R14, R10, -R10, R16 ;  /* 0x8000000a0a0e722b */ /* 0x000fd00000000010 */
[----:B------:R-:W-:-:S10]  /*4380*/  DFMA R10, R12, R14, R10 ;  /* 0x0000000e0c0a722b */ /* 0x000fd4000000000a */
[----:B------:R-:W-:Y:S01]  /*4390*/  VIADD R11, R11, 0xfcb00000 ;  /* 0xfcb000000b0b7836 */ /* 0x000fe20000000000 */
[----:B------:R-:W-:Y:S06]  /*43a0*/  BRA `(.L_x_69) ;  /* 0x0000000000047947 */ /* 0x000fec0003800000 */
.L_x_70:
[----:B------:R-:W-:-:S11]  /*43b0*/  DADD R10, R16, R16 ;  /* 0x00000000100a7229 */ /* 0x000fd60000000010 */
.L_x_69:
[----:B------:R-:W-:Y:S05]  /*43c0*/  BSYNC.RECONVERGENT B0 ;  /* 0x0000000000007941 */ /* 0x000fea0003800200 */
.L_x_67:
[----:B------:R-:W-:Y:S02]  /*43d0*/  IMAD.MOV.U32 R12, RZ, RZ, R48 ;  /* 0x000000ffff0c7224 */ /* 0x000fe400078e0030 */
[----:B------:R-:W-:-:S04]  /*43e0*/  IMAD.MOV.U32 R13, RZ, RZ, 0x0 ;  /* 0x00000000ff0d7424 */ /* 0x000fc800078e00ff */
[----:B------:R-:W-:Y:S05]  /*43f0*/  RET.REL.NODEC R12 `(processPixel) ;  /* 0xffffffbc0c007950 */ /* 0x000fea0003c3ffff */
.L_x_71:
[----:B------:R-:W-:-:S00]  /*4400*/  BRA `(.L_x_71) ;  /* 0xfffffffc00fc7947 */ /* 0x000fc0000383ffff */
[----:B------:R-:W-:-:S00]  /*4410*/  NOP ;  /* 0x0000000000007918 */ /* 0x000fc00000000000 */
        /* <DEDUP_REMOVED lines=14> */
.L_x_73:


//--------------------- .nv.shared.reserved.0     --------------------------
	.section	.nv.shared.reserved.0,"aw",@nobits
	.weak		__nv_reservedSMEM_offset_0_alias
	.size		__nv_reservedSMEM_offset_0_alias, 0, 64
	.other		__nv_reservedSMEM_offset_0_alias,@"STO_CUDA_RESERVED_SHARED STV_DEFAULT"
__nv_reservedSMEM_offset_0_alias:
	.zero		0
	.zero		64


//--------------------- .nv.constant0.processPixel --------------------------
	.section	.nv.constant0.processPixel,"a",@progbits
	.sectionflags	@""
	.align	4
.nv.constant0.processPixel:
	.zero		1003


//--------------------- SYMBOLS --------------------------

	.type		.nv.reservedSmem.offset0,@object
	.size		.nv.reservedSmem.offset0,0x4
